//
// Generated by NVIDIA NVVM Compiler
//
// Compiler Build ID: CL-36424714
// Cuda compilation tools, release 13.0, V13.0.88
// Based on NVVM 20.0.0
//

.version 9.0
.target sm_100
.address_size 64

	// .globl	_Z17ldc_D3Q15_LBGK_tsPfPKfPKiS3_ffiii

.visible .entry _Z17ldc_D3Q15_LBGK_tsPfPKfPKiS3_ffiii(
	.param .u64 .ptr .align 1 _Z17ldc_D3Q15_LBGK_tsPfPKfPKiS3_ffiii_param_0,
	.param .u64 .ptr .align 1 _Z17ldc_D3Q15_LBGK_tsPfPKfPKiS3_ffiii_param_1,
	.param .u64 .ptr .align 1 _Z17ldc_D3Q15_LBGK_tsPfPKfPKiS3_ffiii_param_2,
	.param .u64 .ptr .align 1 _Z17ldc_D3Q15_LBGK_tsPfPKfPKiS3_ffiii_param_3,
	.param .f32 _Z17ldc_D3Q15_LBGK_tsPfPKfPKiS3_ffiii_param_4,
	.param .f32 _Z17ldc_D3Q15_LBGK_tsPfPKfPKiS3_ffiii_param_5,
	.param .u32 _Z17ldc_D3Q15_LBGK_tsPfPKfPKiS3_ffiii_param_6,
	.param .u32 _Z17ldc_D3Q15_LBGK_tsPfPKfPKiS3_ffiii_param_7,
	.param .u32 _Z17ldc_D3Q15_LBGK_tsPfPKfPKiS3_ffiii_param_8
)
{
	.reg .pred 	%p<29>;
	.reg .b32 	%r<83>;
	.reg .b32 	%f<264>;
	.reg .b64 	%rd<60>;
	.reg .b64 	%fd<164>;

	ld.param.u64 	%rd2, [_Z17ldc_D3Q15_LBGK_tsPfPKfPKiS3_ffiii_param_1];
	ld.param.u32 	%r10, [_Z17ldc_D3Q15_LBGK_tsPfPKfPKiS3_ffiii_param_6];
	ld.param.u32 	%r13, [_Z17ldc_D3Q15_LBGK_tsPfPKfPKiS3_ffiii_param_7];
	ld.param.u32 	%r12, [_Z17ldc_D3Q15_LBGK_tsPfPKfPKiS3_ffiii_param_8];
	mov.u32 	%r14, %tid.x;
	mov.u32 	%r15, %ctaid.x;
	mov.u32 	%r16, %ntid.x;
	mad.lo.s32 	%r1, %r15, %r16, %r14;
	mov.u32 	%r17, %tid.y;
	mov.u32 	%r18, %ctaid.y;
	mov.u32 	%r19, %ntid.y;
	mad.lo.s32 	%r20, %r18, %r19, %r17;
	mov.u32 	%r21, %tid.z;
	mov.u32 	%r22, %ctaid.z;
	mov.u32 	%r23, %ntid.z;
	mad.lo.s32 	%r3, %r22, %r23, %r21;
	setp.ge.s32 	%p1, %r1, %r10;
	setp.ge.s32 	%p2, %r20, %r13;
	or.pred  	%p3, %p1, %p2;
	setp.ge.s32 	%p4, %r3, %r12;
	or.pred  	%p5, %p3, %p4;
	@%p5 bra 	$L__BB0_7;
	cvta.to.global.u64 	%rd3, %rd2;
	mul.lo.s32 	%r4, %r10, %r20;
	add.s32 	%r5, %r4, %r1;
	mul.lo.s32 	%r24, %r10, %r3;
	mul.lo.s32 	%r6, %r24, %r13;
	add.s32 	%r7, %r5, %r6;
	mul.wide.s32 	%rd4, %r7, 4;
	add.s64 	%rd5, %rd3, %rd4;
	ld.global.f32 	%f263, [%rd5];
	mul.lo.s32 	%r8, %r13, %r10;
	mul.lo.s32 	%r9, %r8, %r12;
	mul.wide.s32 	%rd6, %r9, 4;
	add.s64 	%rd7, %rd5, %rd6;
	ld.global.f32 	%f261, [%rd7];
	add.s64 	%rd8, %rd7, %rd6;
	ld.global.f32 	%f262, [%rd8];
	add.s64 	%rd9, %rd8, %rd6;
	ld.global.f32 	%f259, [%rd9];
	add.s64 	%rd10, %rd9, %rd6;
	ld.global.f32 	%f260, [%rd10];
	add.s64 	%rd11, %rd10, %rd6;
	ld.global.f32 	%f257, [%rd11];
	add.s64 	%rd12, %rd11, %rd6;
	ld.global.f32 	%f258, [%rd12];
	add.s64 	%rd13, %rd12, %rd6;
	ld.global.f32 	%f249, [%rd13];
	add.s64 	%rd14, %rd13, %rd6;
	ld.global.f32 	%f250, [%rd14];
	add.s64 	%rd15, %rd14, %rd6;
	ld.global.f32 	%f251, [%rd15];
	add.s64 	%rd16, %rd15, %rd6;
	ld.global.f32 	%f252, [%rd16];
	add.s64 	%rd17, %rd16, %rd6;
	ld.global.f32 	%f253, [%rd17];
	add.s64 	%rd18, %rd17, %rd6;
	ld.global.f32 	%f254, [%rd18];
	add.s64 	%rd19, %rd18, %rd6;
	ld.global.f32 	%f255, [%rd19];
	add.s64 	%rd20, %rd19, %rd6;
	ld.global.f32 	%f256, [%rd20];
	add.f32 	%f83, %f263, %f261;
	add.f32 	%f84, %f83, %f262;
	add.f32 	%f85, %f84, %f259;
	add.f32 	%f86, %f85, %f260;
	add.f32 	%f87, %f86, %f257;
	add.f32 	%f88, %f87, %f258;
	add.f32 	%f89, %f88, %f249;
	add.f32 	%f90, %f89, %f250;
	add.f32 	%f91, %f90, %f251;
	add.f32 	%f92, %f91, %f252;
	add.f32 	%f93, %f92, %f253;
	add.f32 	%f94, %f93, %f254;
	add.f32 	%f95, %f94, %f255;
	add.f32 	%f16, %f95, %f256;
	sub.f32 	%f96, %f261, %f262;
	add.f32 	%f97, %f96, %f249;
	sub.f32 	%f98, %f97, %f250;
	add.f32 	%f99, %f98, %f251;
	sub.f32 	%f100, %f99, %f252;
	add.f32 	%f101, %f100, %f253;
	sub.f32 	%f102, %f101, %f254;
	add.f32 	%f103, %f102, %f255;
	sub.f32 	%f104, %f103, %f256;
	div.rn.f32 	%f232, %f104, %f16;
	sub.f32 	%f105, %f259, %f260;
	add.f32 	%f106, %f105, %f249;
	add.f32 	%f107, %f106, %f250;
	sub.f32 	%f108, %f107, %f251;
	sub.f32 	%f109, %f108, %f252;
	add.f32 	%f110, %f109, %f253;
	add.f32 	%f111, %f110, %f254;
	sub.f32 	%f112, %f111, %f255;
	sub.f32 	%f113, %f112, %f256;
	div.rn.f32 	%f247, %f113, %f16;
	sub.f32 	%f114, %f257, %f258;
	add.f32 	%f115, %f114, %f249;
	add.f32 	%f116, %f115, %f250;
	add.f32 	%f117, %f116, %f251;
	add.f32 	%f118, %f117, %f252;
	sub.f32 	%f119, %f118, %f253;
	sub.f32 	%f120, %f119, %f254;
	sub.f32 	%f121, %f120, %f255;
	sub.f32 	%f122, %f121, %f256;
	div.rn.f32 	%f248, %f122, %f16;
	setp.ne.s32 	%p6, %r1, 0;
	@%p6 bra 	$L__BB0_4;
	setp.eq.s32 	%p7, %r20, 0;
	add.s32 	%r25, %r13, -1;
	setp.eq.s32 	%p8, %r20, %r25;
	or.pred  	%p9, %p7, %p8;
	setp.eq.s32 	%p10, %r3, 0;
	or.pred  	%p11, %p10, %p9;
	add.s32 	%r26, %r12, -1;
	setp.eq.s32 	%p12, %r3, %r26;
	or.pred  	%p13, %p11, %p12;
	@%p13 bra 	$L__BB0_4;
	ld.param.f32 	%f230, [_Z17ldc_D3Q15_LBGK_tsPfPKfPKiS3_ffiii_param_4];
	mul.f32 	%f124, %f232, 0fC0400000;
	cvt.f64.f32 	%fd1, %f16;
	mul.f64 	%fd2, %fd1, 0d3FBC71C71C71C71C;
	cvt.f64.f32 	%fd3, %f124;
	cvt.f64.f32 	%fd4, %f261;
	fma.rn.f64 	%fd5, %fd2, %fd3, %fd4;
	cvt.rn.f32.f64 	%f261, %fd5;
	mul.f32 	%f125, %f232, 0f40400000;
	cvt.f64.f32 	%fd6, %f125;
	cvt.f64.f32 	%fd7, %f262;
	fma.rn.f64 	%fd8, %fd2, %fd6, %fd7;
	cvt.rn.f32.f64 	%f262, %fd8;
	sub.f32 	%f126, %f230, %f247;
	mul.f32 	%f127, %f126, 0f40400000;
	cvt.f64.f32 	%fd9, %f127;
	cvt.f64.f32 	%fd10, %f259;
	fma.rn.f64 	%fd11, %fd2, %fd9, %fd10;
	cvt.rn.f32.f64 	%f259, %fd11;
	mul.f32 	%f128, %f126, 0fC0400000;
	cvt.f64.f32 	%fd12, %f128;
	cvt.f64.f32 	%fd13, %f260;
	fma.rn.f64 	%fd14, %fd2, %fd12, %fd13;
	cvt.rn.f32.f64 	%f260, %fd14;
	mul.f32 	%f129, %f248, 0fC0400000;
	cvt.f64.f32 	%fd15, %f129;
	cvt.f64.f32 	%fd16, %f257;
	fma.rn.f64 	%fd17, %fd2, %fd15, %fd16;
	cvt.rn.f32.f64 	%f257, %fd17;
	mul.f32 	%f130, %f248, 0f40400000;
	cvt.f64.f32 	%fd18, %f130;
	cvt.f64.f32 	%fd19, %f258;
	fma.rn.f64 	%fd20, %fd2, %fd18, %fd19;
	cvt.rn.f32.f64 	%f258, %fd20;
	neg.f32 	%f131, %f232;
	cvt.f64.f32 	%fd21, %f131;
	cvt.f64.f32 	%fd22, %f126;
	add.f64 	%fd23, %fd21, %fd22;
	neg.f32 	%f132, %f248;
	cvt.f64.f32 	%fd24, %f132;
	add.f64 	%fd25, %fd23, %fd24;
	mul.f64 	%fd26, %fd25, 0d4008000000000000;
	cvt.rn.f32.f64 	%f133, %fd26;
	mul.f64 	%fd27, %fd1, 0d3F8C71C71C71C71C;
	cvt.f64.f32 	%fd28, %f133;
	cvt.f64.f32 	%fd29, %f249;
	fma.rn.f64 	%fd30, %fd27, %fd28, %fd29;
	cvt.rn.f32.f64 	%f249, %fd30;
	cvt.f64.f32 	%fd31, %f232;
	add.f64 	%fd32, %fd31, %fd22;
	add.f64 	%fd33, %fd32, %fd24;
	mul.f64 	%fd34, %fd33, 0d4008000000000000;
	cvt.rn.f32.f64 	%f134, %fd34;
	cvt.f64.f32 	%fd35, %f134;
	cvt.f64.f32 	%fd36, %f250;
	fma.rn.f64 	%fd37, %fd27, %fd35, %fd36;
	cvt.rn.f32.f64 	%f250, %fd37;
	sub.f64 	%fd38, %fd21, %fd22;
	add.f64 	%fd39, %fd38, %fd24;
	mul.f64 	%fd40, %fd39, 0d4008000000000000;
	cvt.rn.f32.f64 	%f135, %fd40;
	cvt.f64.f32 	%fd41, %f135;
	cvt.f64.f32 	%fd42, %f251;
	fma.rn.f64 	%fd43, %fd27, %fd41, %fd42;
	cvt.rn.f32.f64 	%f251, %fd43;
	sub.f64 	%fd44, %fd31, %fd22;
	add.f64 	%fd45, %fd44, %fd24;
	mul.f64 	%fd46, %fd45, 0d4008000000000000;
	cvt.rn.f32.f64 	%f136, %fd46;
	cvt.f64.f32 	%fd47, %f136;
	cvt.f64.f32 	%fd48, %f252;
	fma.rn.f64 	%fd49, %fd27, %fd47, %fd48;
	cvt.rn.f32.f64 	%f252, %fd49;
	cvt.f64.f32 	%fd50, %f248;
	add.f64 	%fd51, %fd23, %fd50;
	mul.f64 	%fd52, %fd51, 0d4008000000000000;
	cvt.rn.f32.f64 	%f137, %fd52;
	cvt.f64.f32 	%fd53, %f137;
	cvt.f64.f32 	%fd54, %f253;
	fma.rn.f64 	%fd55, %fd27, %fd53, %fd54;
	cvt.rn.f32.f64 	%f253, %fd55;
	add.f64 	%fd56, %fd32, %fd50;
	mul.f64 	%fd57, %fd56, 0d4008000000000000;
	cvt.rn.f32.f64 	%f138, %fd57;
	cvt.f64.f32 	%fd58, %f138;
	cvt.f64.f32 	%fd59, %f254;
	fma.rn.f64 	%fd60, %fd27, %fd58, %fd59;
	cvt.rn.f32.f64 	%f254, %fd60;
	add.f64 	%fd61, %fd38, %fd50;
	mul.f64 	%fd62, %fd61, 0d4008000000000000;
	cvt.rn.f32.f64 	%f139, %fd62;
	cvt.f64.f32 	%fd63, %f139;
	cvt.f64.f32 	%fd64, %f255;
	fma.rn.f64 	%fd65, %fd27, %fd63, %fd64;
	cvt.rn.f32.f64 	%f255, %fd65;
	add.f64 	%fd66, %fd44, %fd50;
	mul.f64 	%fd67, %fd66, 0d4008000000000000;
	cvt.rn.f32.f64 	%f140, %fd67;
	cvt.f64.f32 	%fd68, %f140;
	cvt.f64.f32 	%fd69, %f256;
	fma.rn.f64 	%fd70, %fd27, %fd68, %fd69;
	cvt.rn.f32.f64 	%f256, %fd70;
	mov.f32 	%f232, 0f00000000;
	mov.f32 	%f247, %f230;
	mov.f32 	%f248, %f232;
$L__BB0_4:
	setp.eq.s32 	%p14, %r20, 0;
	add.s32 	%r27, %r13, -1;
	setp.eq.s32 	%p15, %r20, %r27;
	or.pred  	%p16, %p14, %p15;
	setp.eq.s32 	%p17, %r3, 0;
	or.pred  	%p18, %p17, %p16;
	add.s32 	%r28, %r12, -1;
	setp.eq.s32 	%p19, %r3, %r28;
	or.pred  	%p20, %p18, %p19;
	add.s32 	%r29, %r10, -1;
	setp.eq.s32 	%p21, %r1, %r29;
	or.pred  	%p22, %p20, %p21;
	@%p22 bra 	$L__BB0_6;
	ld.param.f32 	%f231, [_Z17ldc_D3Q15_LBGK_tsPfPKfPKiS3_ffiii_param_5];
	cvt.f64.f32 	%fd71, %f16;
	mul.f64 	%fd72, %fd71, 0dBFCC71C71C71C71C;
	mul.f32 	%f141, %f247, %f247;
	fma.rn.f32 	%f142, %f232, %f232, %f141;
	fma.rn.f32 	%f143, %f248, %f248, %f142;
	cvt.f64.f32 	%fd73, %f143;
	mul.f64 	%fd74, %fd73, 0d3FF8000000000000;
	mov.f64 	%fd75, 0d3FF0000000000000;
	sub.f64 	%fd76, %fd75, %fd74;
	mul.f64 	%fd77, %fd72, %fd76;
	cvt.rn.f32.f64 	%f144, %fd77;
	add.f32 	%f145, %f263, %f144;
	mul.f32 	%f146, %f231, %f145;
	sub.f32 	%f263, %f263, %f146;
	mul.f32 	%f147, %f232, 0f40400000;
	mul.f64 	%fd78, %fd71, 0d3FBC71C71C71C71C;
	cvt.f64.f32 	%fd79, %f147;
	add.f64 	%fd80, %fd79, 0d3FF0000000000000;
	mul.f32 	%f148, %f147, %f147;
	cvt.f64.f32 	%fd81, %f148;
	fma.rn.f64 	%fd82, %fd81, 0d3FE0000000000000, %fd80;
	sub.f64 	%fd83, %fd82, %fd74;
	mul.f64 	%fd84, %fd78, %fd83;
	cvt.rn.f32.f64 	%f149, %fd84;
	sub.f32 	%f150, %f261, %f149;
	mul.f32 	%f151, %f231, %f150;
	sub.f32 	%f52, %f261, %f151;
	mul.f32 	%f152, %f232, 0fC0400000;
	cvt.f64.f32 	%fd85, %f152;
	add.f64 	%fd86, %fd85, 0d3FF0000000000000;
	mul.f32 	%f153, %f152, %f152;
	cvt.f64.f32 	%fd87, %f153;
	fma.rn.f64 	%fd88, %fd87, 0d3FE0000000000000, %fd86;
	sub.f64 	%fd89, %fd88, %fd74;
	mul.f64 	%fd90, %fd78, %fd89;
	cvt.rn.f32.f64 	%f154, %fd90;
	sub.f32 	%f155, %f262, %f154;
	mul.f32 	%f156, %f231, %f155;
	sub.f32 	%f261, %f262, %f156;
	mul.f32 	%f157, %f247, 0f40400000;
	cvt.f64.f32 	%fd91, %f157;
	add.f64 	%fd92, %fd91, 0d3FF0000000000000;
	mul.f32 	%f158, %f157, %f157;
	cvt.f64.f32 	%fd93, %f158;
	fma.rn.f64 	%fd94, %fd93, 0d3FE0000000000000, %fd92;
	sub.f64 	%fd95, %fd94, %fd74;
	mul.f64 	%fd96, %fd78, %fd95;
	cvt.rn.f32.f64 	%f159, %fd96;
	sub.f32 	%f160, %f259, %f159;
	mul.f32 	%f161, %f231, %f160;
	sub.f32 	%f54, %f259, %f161;
	mul.f32 	%f162, %f247, 0fC0400000;
	cvt.f64.f32 	%fd97, %f162;
	add.f64 	%fd98, %fd97, 0d3FF0000000000000;
	mul.f32 	%f163, %f162, %f162;
	cvt.f64.f32 	%fd99, %f163;
	fma.rn.f64 	%fd100, %fd99, 0d3FE0000000000000, %fd98;
	sub.f64 	%fd101, %fd100, %fd74;
	mul.f64 	%fd102, %fd78, %fd101;
	cvt.rn.f32.f64 	%f164, %fd102;
	sub.f32 	%f165, %f260, %f164;
	mul.f32 	%f166, %f231, %f165;
	sub.f32 	%f259, %f260, %f166;
	mul.f32 	%f167, %f248, 0f40400000;
	cvt.f64.f32 	%fd103, %f167;
	add.f64 	%fd104, %fd103, 0d3FF0000000000000;
	mul.f32 	%f168, %f167, %f167;
	cvt.f64.f32 	%fd105, %f168;
	fma.rn.f64 	%fd106, %fd105, 0d3FE0000000000000, %fd104;
	sub.f64 	%fd107, %fd106, %fd74;
	mul.f64 	%fd108, %fd78, %fd107;
	cvt.rn.f32.f64 	%f169, %fd108;
	sub.f32 	%f170, %f257, %f169;
	mul.f32 	%f171, %f231, %f170;
	sub.f32 	%f56, %f257, %f171;
	mul.f32 	%f172, %f248, 0fC0400000;
	cvt.f64.f32 	%fd109, %f172;
	add.f64 	%fd110, %fd109, 0d3FF0000000000000;
	mul.f32 	%f173, %f172, %f172;
	cvt.f64.f32 	%fd111, %f173;
	fma.rn.f64 	%fd112, %fd111, 0d3FE0000000000000, %fd110;
	sub.f64 	%fd113, %fd112, %fd74;
	mul.f64 	%fd114, %fd78, %fd113;
	cvt.rn.f32.f64 	%f174, %fd114;
	sub.f32 	%f175, %f258, %f174;
	mul.f32 	%f176, %f231, %f175;
	sub.f32 	%f257, %f258, %f176;
	add.f32 	%f177, %f232, %f247;
	add.f32 	%f178, %f177, %f248;
	mul.f32 	%f179, %f178, 0f40400000;
	mul.f64 	%fd115, %fd71, 0d3F8C71C71C71C71C;
	cvt.f64.f32 	%fd116, %f179;
	add.f64 	%fd117, %fd116, 0d3FF0000000000000;
	mul.f32 	%f180, %f179, %f179;
	cvt.f64.f32 	%fd118, %f180;
	fma.rn.f64 	%fd119, %fd118, 0d3FE0000000000000, %fd117;
	sub.f64 	%fd120, %fd119, %fd74;
	mul.f64 	%fd121, %fd115, %fd120;
	cvt.rn.f32.f64 	%f181, %fd121;
	sub.f32 	%f182, %f249, %f181;
	mul.f32 	%f183, %f231, %f182;
	sub.f32 	%f58, %f249, %f183;
	sub.f32 	%f184, %f247, %f232;
	add.f32 	%f185, %f184, %f248;
	mul.f32 	%f186, %f185, 0f40400000;
	cvt.f64.f32 	%fd122, %f186;
	add.f64 	%fd123, %fd122, 0d3FF0000000000000;
	mul.f32 	%f187, %f186, %f186;
	cvt.f64.f32 	%fd124, %f187;
	fma.rn.f64 	%fd125, %fd124, 0d3FE0000000000000, %fd123;
	sub.f64 	%fd126, %fd125, %fd74;
	mul.f64 	%fd127, %fd115, %fd126;
	cvt.rn.f32.f64 	%f188, %fd127;
	sub.f32 	%f189, %f250, %f188;
	mul.f32 	%f190, %f231, %f189;
	sub.f32 	%f59, %f250, %f190;
	sub.f32 	%f191, %f232, %f247;
	add.f32 	%f192, %f191, %f248;
	mul.f32 	%f193, %f192, 0f40400000;
	cvt.f64.f32 	%fd128, %f193;
	add.f64 	%fd129, %fd128, 0d3FF0000000000000;
	mul.f32 	%f194, %f193, %f193;
	cvt.f64.f32 	%fd130, %f194;
	fma.rn.f64 	%fd131, %fd130, 0d3FE0000000000000, %fd129;
	sub.f64 	%fd132, %fd131, %fd74;
	mul.f64 	%fd133, %fd115, %fd132;
	cvt.rn.f32.f64 	%f195, %fd133;
	sub.f32 	%f196, %f251, %f195;
	mul.f32 	%f197, %f231, %f196;
	sub.f32 	%f60, %f251, %f197;
	neg.f32 	%f198, %f232;
	sub.f32 	%f199, %f198, %f247;
	add.f32 	%f200, %f199, %f248;
	mul.f32 	%f201, %f200, 0f40400000;
	cvt.f64.f32 	%fd134, %f201;
	add.f64 	%fd135, %fd134, 0d3FF0000000000000;
	mul.f32 	%f202, %f201, %f201;
	cvt.f64.f32 	%fd136, %f202;
	fma.rn.f64 	%fd137, %fd136, 0d3FE0000000000000, %fd135;
	sub.f64 	%fd138, %fd137, %fd74;
	mul.f64 	%fd139, %fd115, %fd138;
	cvt.rn.f32.f64 	%f203, %fd139;
	sub.f32 	%f204, %f252, %f203;
	mul.f32 	%f205, %f231, %f204;
	sub.f32 	%f61, %f252, %f205;
	sub.f32 	%f206, %f177, %f248;
	mul.f32 	%f207, %f206, 0f40400000;
	cvt.f64.f32 	%fd140, %f207;
	add.f64 	%fd141, %fd140, 0d3FF0000000000000;
	mul.f32 	%f208, %f207, %f207;
	cvt.f64.f32 	%fd142, %f208;
	fma.rn.f64 	%fd143, %fd142, 0d3FE0000000000000, %fd141;
	sub.f64 	%fd144, %fd143, %fd74;
	mul.f64 	%fd145, %fd115, %fd144;
	cvt.rn.f32.f64 	%f209, %fd145;
	sub.f32 	%f210, %f253, %f209;
	mul.f32 	%f211, %f231, %f210;
	sub.f32 	%f252, %f253, %f211;
	sub.f32 	%f212, %f184, %f248;
	mul.f32 	%f213, %f212, 0f40400000;
	cvt.f64.f32 	%fd146, %f213;
	add.f64 	%fd147, %fd146, 0d3FF0000000000000;
	mul.f32 	%f214, %f213, %f213;
	cvt.f64.f32 	%fd148, %f214;
	fma.rn.f64 	%fd149, %fd148, 0d3FE0000000000000, %fd147;
	sub.f64 	%fd150, %fd149, %fd74;
	mul.f64 	%fd151, %fd115, %fd150;
	cvt.rn.f32.f64 	%f215, %fd151;
	sub.f32 	%f216, %f254, %f215;
	mul.f32 	%f217, %f231, %f216;
	sub.f32 	%f251, %f254, %f217;
	sub.f32 	%f218, %f191, %f248;
	mul.f32 	%f219, %f218, 0f40400000;
	cvt.f64.f32 	%fd152, %f219;
	add.f64 	%fd153, %fd152, 0d3FF0000000000000;
	mul.f32 	%f220, %f219, %f219;
	cvt.f64.f32 	%fd154, %f220;
	fma.rn.f64 	%fd155, %fd154, 0d3FE0000000000000, %fd153;
	sub.f64 	%fd156, %fd155, %fd74;
	mul.f64 	%fd157, %fd115, %fd156;
	cvt.rn.f32.f64 	%f221, %fd157;
	sub.f32 	%f222, %f255, %f221;
	mul.f32 	%f223, %f231, %f222;
	sub.f32 	%f250, %f255, %f223;
	sub.f32 	%f224, %f199, %f248;
	mul.f32 	%f225, %f224, 0f40400000;
	cvt.f64.f32 	%fd158, %f225;
	add.f64 	%fd159, %fd158, 0d3FF0000000000000;
	mul.f32 	%f226, %f225, %f225;
	cvt.f64.f32 	%fd160, %f226;
	fma.rn.f64 	%fd161, %fd160, 0d3FE0000000000000, %fd159;
	sub.f64 	%fd162, %fd161, %fd74;
	mul.f64 	%fd163, %fd115, %fd162;
	cvt.rn.f32.f64 	%f227, %fd163;
	sub.f32 	%f228, %f256, %f227;
	mul.f32 	%f229, %f231, %f228;
	sub.f32 	%f249, %f256, %f229;
	mov.f32 	%f253, %f61;
	mov.f32 	%f254, %f60;
	mov.f32 	%f255, %f59;
	mov.f32 	%f256, %f58;
	mov.f32 	%f258, %f56;
	mov.f32 	%f260, %f54;
	mov.f32 	%f262, %f52;
$L__BB0_6:
	ld.param.u64 	%rd59, [_Z17ldc_D3Q15_LBGK_tsPfPKfPKiS3_ffiii_param_0];
	mul.lo.s32 	%r30, %r10, %r13;
	mul.lo.s32 	%r31, %r30, %r12;
	shl.b32 	%r32, %r31, 2;
	cvta.to.global.u64 	%rd21, %rd59;
	mul.wide.s32 	%rd22, %r7, 4;
	add.s64 	%rd23, %rd21, %rd22;
	st.global.f32 	[%rd23], %f263;
	add.s32 	%r33, %r1, 1;
	setp.eq.s32 	%p25, %r33, %r10;
	selp.b32 	%r34, 0, %r33, %p25;
	add.s32 	%r35, %r34, %r4;
	add.s32 	%r36, %r35, %r6;
	add.s32 	%r37, %r36, %r9;
	mul.wide.s32 	%rd24, %r37, 4;
	add.s64 	%rd25, %rd21, %rd24;
	st.global.f32 	[%rd25], %f262;
	setp.lt.s32 	%p26, %r1, 1;
	selp.b32 	%r38, %r10, %r1, %p26;
	add.s32 	%r39, %r38, -1;
	shl.b32 	%r40, %r31, 1;
	cvt.s64.s32 	%rd26, %r40;
	cvt.s64.s32 	%rd27, %r6;
	cvt.s64.s32 	%rd28, %r4;
	cvt.s64.s32 	%rd29, %r38;
	add.s64 	%rd30, %rd29, %rd28;
	add.s64 	%rd31, %rd30, %rd27;
	add.s64 	%rd32, %rd31, %rd26;
	shl.b64 	%rd33, %rd32, 2;
	add.s64 	%rd34, %rd21, %rd33;
	st.global.f32 	[%rd34+-4], %f261;
	add.s32 	%r41, %r20, 1;
	setp.eq.s32 	%p27, %r41, %r13;
	selp.b32 	%r42, 0, %r41, %p27;
	mul.lo.s32 	%r43, %r42, %r10;
	add.s32 	%r44, %r6, %r1;
	mad.lo.s32 	%r45, %r9, 3, %r44;
	add.s32 	%r46, %r45, %r43;
	mul.wide.s32 	%rd35, %r46, 4;
	add.s64 	%rd36, %rd21, %rd35;
	st.global.f32 	[%rd36], %f260;
	selp.b32 	%r47, %r13, %r20, %p14;
	add.s32 	%r48, %r47, -1;
	mul.lo.s32 	%r49, %r48, %r10;
	add.s32 	%r50, %r45, %r9;
	add.s32 	%r51, %r50, %r49;
	mul.wide.s32 	%rd37, %r51, 4;
	add.s64 	%rd38, %rd21, %rd37;
	st.global.f32 	[%rd38], %f259;
	add.s32 	%r52, %r3, 1;
	setp.eq.s32 	%p28, %r52, %r12;
	selp.b32 	%r53, 0, %r52, %p28;
	mul.lo.s32 	%r54, %r8, %r53;
	mad.lo.s32 	%r55, %r9, 5, %r5;
	add.s32 	%r56, %r55, %r54;
	mul.wide.s32 	%rd39, %r56, 4;
	add.s64 	%rd40, %rd21, %rd39;
	st.global.f32 	[%rd40], %f258;
	selp.b32 	%r57, %r12, %r3, %p17;
	add.s32 	%r58, %r57, -1;
	mul.lo.s32 	%r59, %r8, %r58;
	add.s32 	%r60, %r55, %r9;
	add.s32 	%r61, %r60, %r59;
	mul.wide.s32 	%rd41, %r61, 4;
	add.s64 	%rd42, %rd21, %rd41;
	st.global.f32 	[%rd42], %f257;
	add.s32 	%r62, %r43, %r34;
	mad.lo.s32 	%r63, %r9, 7, %r62;
	add.s32 	%r64, %r63, %r54;
	mul.wide.s32 	%rd43, %r64, 4;
	add.s64 	%rd44, %rd21, %rd43;
	st.global.f32 	[%rd44], %f256;
	add.s32 	%r65, %r43, %r39;
	shl.b32 	%r66, %r31, 3;
	add.s32 	%r67, %r65, %r66;
	add.s32 	%r68, %r67, %r54;
	mul.wide.s32 	%rd45, %r68, 4;
	add.s64 	%rd46, %rd21, %rd45;
	st.global.f32 	[%rd46], %f255;
	add.s32 	%r69, %r49, %r34;
	mad.lo.s32 	%r70, %r9, 9, %r69;
	add.s32 	%r71, %r70, %r54;
	mul.wide.s32 	%rd47, %r71, 4;
	add.s64 	%rd48, %rd21, %rd47;
	st.global.f32 	[%rd48], %f254;
	add.s32 	%r72, %r49, %r39;
	mad.lo.s32 	%r73, %r9, 10, %r72;
	add.s32 	%r74, %r73, %r54;
	mul.wide.s32 	%rd49, %r74, 4;
	add.s64 	%rd50, %rd21, %rd49;
	st.global.f32 	[%rd50], %f253;
	add.s32 	%r75, %r63, %r32;
	add.s32 	%r76, %r75, %r59;
	mul.wide.s32 	%rd51, %r76, 4;
	add.s64 	%rd52, %rd21, %rd51;
	st.global.f32 	[%rd52], %f252;
	add.s32 	%r77, %r67, %r32;
	add.s32 	%r78, %r77, %r59;
	mul.wide.s32 	%rd53, %r78, 4;
	add.s64 	%rd54, %rd21, %rd53;
	st.global.f32 	[%rd54], %f251;
	add.s32 	%r79, %r70, %r32;
	add.s32 	%r80, %r79, %r59;
	mul.wide.s32 	%rd55, %r80, 4;
	add.s64 	%rd56, %rd21, %rd55;
	st.global.f32 	[%rd56], %f250;
	add.s32 	%r81, %r73, %r32;
	add.s32 	%r82, %r81, %r59;
	mul.wide.s32 	%rd57, %r82, 4;
	add.s64 	%rd58, %rd21, %rd57;
	st.global.f32 	[%rd58], %f249;
$L__BB0_7:
	ret;

}
	// .globl	_Z18ldc_D3Q15_LBGK_tsTPfPKfPKiS3_ffiii
.visible .entry _Z18ldc_D3Q15_LBGK_tsTPfPKfPKiS3_ffiii(
	.param .u64 .ptr .align 1 _Z18ldc_D3Q15_LBGK_tsTPfPKfPKiS3_ffiii_param_0,
	.param .u64 .ptr .align 1 _Z18ldc_D3Q15_LBGK_tsTPfPKfPKiS3_ffiii_param_1,
	.param .u64 .ptr .align 1 _Z18ldc_D3Q15_LBGK_tsTPfPKfPKiS3_ffiii_param_2,
	.param .u64 .ptr .align 1 _Z18ldc_D3Q15_LBGK_tsTPfPKfPKiS3_ffiii_param_3,
	.param .f32 _Z18ldc_D3Q15_LBGK_tsTPfPKfPKiS3_ffiii_param_4,
	.param .f32 _Z18ldc_D3Q15_LBGK_tsTPfPKfPKiS3_ffiii_param_5,
	.param .u32 _Z18ldc_D3Q15_LBGK_tsTPfPKfPKiS3_ffiii_param_6,
	.param .u32 _Z18ldc_D3Q15_LBGK_tsTPfPKfPKiS3_ffiii_param_7,
	.param .u32 _Z18ldc_D3Q15_LBGK_tsTPfPKfPKiS3_ffiii_param_8
)
{
	.reg .pred 	%p<29>;
	.reg .b32 	%r<81>;
	.reg .b32 	%f<262>;
	.reg .b64 	%rd<38>;
	.reg .b64 	%fd<164>;

	ld.param.u64 	%rd2, [_Z18ldc_D3Q15_LBGK_tsTPfPKfPKiS3_ffiii_param_1];
	ld.param.f32 	%f81, [_Z18ldc_D3Q15_LBGK_tsTPfPKfPKiS3_ffiii_param_4];
	ld.param.f32 	%f82, [_Z18ldc_D3Q15_LBGK_tsTPfPKfPKiS3_ffiii_param_5];
	ld.param.u32 	%r8, [_Z18ldc_D3Q15_LBGK_tsTPfPKfPKiS3_ffiii_param_6];
	ld.param.u32 	%r11, [_Z18ldc_D3Q15_LBGK_tsTPfPKfPKiS3_ffiii_param_7];
	ld.param.u32 	%r10, [_Z18ldc_D3Q15_LBGK_tsTPfPKfPKiS3_ffiii_param_8];
	mov.u32 	%r12, %tid.x;
	mov.u32 	%r13, %ctaid.x;
	mov.u32 	%r14, %ntid.x;
	mad.lo.s32 	%r1, %r13, %r14, %r12;
	mov.u32 	%r15, %tid.y;
	mov.u32 	%r16, %ctaid.y;
	mov.u32 	%r17, %ntid.y;
	mad.lo.s32 	%r18, %r16, %r17, %r15;
	mov.u32 	%r19, %tid.z;
	mov.u32 	%r20, %ctaid.z;
	mov.u32 	%r21, %ntid.z;
	mad.lo.s32 	%r3, %r20, %r21, %r19;
	setp.ge.s32 	%p1, %r1, %r8;
	setp.ge.s32 	%p2, %r18, %r11;
	or.pred  	%p3, %p1, %p2;
	setp.ge.s32 	%p4, %r3, %r10;
	or.pred  	%p5, %p3, %p4;
	@%p5 bra 	$L__BB1_7;
	cvta.to.global.u64 	%rd3, %rd2;
	mul.lo.s32 	%r4, %r8, %r18;
	add.s32 	%r5, %r4, %r1;
	mul.lo.s32 	%r22, %r8, %r3;
	mul.lo.s32 	%r6, %r22, %r11;
	add.s32 	%r23, %r5, %r6;
	mul.lo.s32 	%r7, %r23, 15;
	mul.wide.s32 	%rd4, %r7, 4;
	add.s64 	%rd5, %rd3, %rd4;
	ld.global.f32 	%f247, [%rd5];
	ld.global.f32 	%f249, [%rd5+4];
	ld.global.f32 	%f248, [%rd5+8];
	ld.global.f32 	%f251, [%rd5+12];
	ld.global.f32 	%f250, [%rd5+16];
	ld.global.f32 	%f253, [%rd5+20];
	ld.global.f32 	%f252, [%rd5+24];
	ld.global.f32 	%f261, [%rd5+28];
	ld.global.f32 	%f260, [%rd5+32];
	ld.global.f32 	%f259, [%rd5+36];
	ld.global.f32 	%f258, [%rd5+40];
	ld.global.f32 	%f257, [%rd5+44];
	ld.global.f32 	%f256, [%rd5+48];
	ld.global.f32 	%f255, [%rd5+52];
	ld.global.f32 	%f254, [%rd5+56];
	add.f32 	%f83, %f247, %f249;
	add.f32 	%f84, %f83, %f248;
	add.f32 	%f85, %f84, %f251;
	add.f32 	%f86, %f85, %f250;
	add.f32 	%f87, %f86, %f253;
	add.f32 	%f88, %f87, %f252;
	add.f32 	%f89, %f88, %f261;
	add.f32 	%f90, %f89, %f260;
	add.f32 	%f91, %f90, %f259;
	add.f32 	%f92, %f91, %f258;
	add.f32 	%f93, %f92, %f257;
	add.f32 	%f94, %f93, %f256;
	add.f32 	%f95, %f94, %f255;
	add.f32 	%f16, %f95, %f254;
	sub.f32 	%f96, %f249, %f248;
	add.f32 	%f97, %f96, %f261;
	sub.f32 	%f98, %f97, %f260;
	add.f32 	%f99, %f98, %f259;
	sub.f32 	%f100, %f99, %f258;
	add.f32 	%f101, %f100, %f257;
	sub.f32 	%f102, %f101, %f256;
	add.f32 	%f103, %f102, %f255;
	sub.f32 	%f104, %f103, %f254;
	div.rn.f32 	%f244, %f104, %f16;
	sub.f32 	%f105, %f251, %f250;
	add.f32 	%f106, %f105, %f261;
	add.f32 	%f107, %f106, %f260;
	sub.f32 	%f108, %f107, %f259;
	sub.f32 	%f109, %f108, %f258;
	add.f32 	%f110, %f109, %f257;
	add.f32 	%f111, %f110, %f256;
	sub.f32 	%f112, %f111, %f255;
	sub.f32 	%f113, %f112, %f254;
	div.rn.f32 	%f245, %f113, %f16;
	sub.f32 	%f114, %f253, %f252;
	add.f32 	%f115, %f114, %f261;
	add.f32 	%f116, %f115, %f260;
	add.f32 	%f117, %f116, %f259;
	add.f32 	%f118, %f117, %f258;
	sub.f32 	%f119, %f118, %f257;
	sub.f32 	%f120, %f119, %f256;
	sub.f32 	%f121, %f120, %f255;
	sub.f32 	%f122, %f121, %f254;
	div.rn.f32 	%f246, %f122, %f16;
	setp.ne.s32 	%p6, %r1, 0;
	@%p6 bra 	$L__BB1_4;
	setp.eq.s32 	%p7, %r18, 0;
	add.s32 	%r24, %r11, -1;
	setp.eq.s32 	%p8, %r18, %r24;
	or.pred  	%p9, %p7, %p8;
	setp.eq.s32 	%p10, %r3, 0;
	or.pred  	%p11, %p10, %p9;
	add.s32 	%r25, %r10, -1;
	setp.eq.s32 	%p12, %r3, %r25;
	or.pred  	%p13, %p11, %p12;
	@%p13 bra 	$L__BB1_4;
	mul.f32 	%f124, %f244, 0fC0400000;
	cvt.f64.f32 	%fd1, %f16;
	mul.f64 	%fd2, %fd1, 0d3FBC71C71C71C71C;
	cvt.f64.f32 	%fd3, %f124;
	cvt.f64.f32 	%fd4, %f249;
	fma.rn.f64 	%fd5, %fd2, %fd3, %fd4;
	cvt.rn.f32.f64 	%f249, %fd5;
	mul.f32 	%f125, %f244, 0f40400000;
	cvt.f64.f32 	%fd6, %f125;
	cvt.f64.f32 	%fd7, %f248;
	fma.rn.f64 	%fd8, %fd2, %fd6, %fd7;
	cvt.rn.f32.f64 	%f248, %fd8;
	sub.f32 	%f126, %f81, %f245;
	mul.f32 	%f127, %f126, 0f40400000;
	cvt.f64.f32 	%fd9, %f127;
	cvt.f64.f32 	%fd10, %f251;
	fma.rn.f64 	%fd11, %fd2, %fd9, %fd10;
	cvt.rn.f32.f64 	%f251, %fd11;
	mul.f32 	%f128, %f126, 0fC0400000;
	cvt.f64.f32 	%fd12, %f128;
	cvt.f64.f32 	%fd13, %f250;
	fma.rn.f64 	%fd14, %fd2, %fd12, %fd13;
	cvt.rn.f32.f64 	%f250, %fd14;
	mul.f32 	%f129, %f246, 0fC0400000;
	cvt.f64.f32 	%fd15, %f129;
	cvt.f64.f32 	%fd16, %f253;
	fma.rn.f64 	%fd17, %fd2, %fd15, %fd16;
	cvt.rn.f32.f64 	%f253, %fd17;
	mul.f32 	%f130, %f246, 0f40400000;
	cvt.f64.f32 	%fd18, %f130;
	cvt.f64.f32 	%fd19, %f252;
	fma.rn.f64 	%fd20, %fd2, %fd18, %fd19;
	cvt.rn.f32.f64 	%f252, %fd20;
	neg.f32 	%f131, %f244;
	cvt.f64.f32 	%fd21, %f131;
	cvt.f64.f32 	%fd22, %f126;
	add.f64 	%fd23, %fd21, %fd22;
	neg.f32 	%f132, %f246;
	cvt.f64.f32 	%fd24, %f132;
	add.f64 	%fd25, %fd23, %fd24;
	mul.f64 	%fd26, %fd25, 0d4008000000000000;
	cvt.rn.f32.f64 	%f133, %fd26;
	mul.f64 	%fd27, %fd1, 0d3F8C71C71C71C71C;
	cvt.f64.f32 	%fd28, %f133;
	cvt.f64.f32 	%fd29, %f261;
	fma.rn.f64 	%fd30, %fd27, %fd28, %fd29;
	cvt.rn.f32.f64 	%f261, %fd30;
	cvt.f64.f32 	%fd31, %f244;
	add.f64 	%fd32, %fd31, %fd22;
	add.f64 	%fd33, %fd32, %fd24;
	mul.f64 	%fd34, %fd33, 0d4008000000000000;
	cvt.rn.f32.f64 	%f134, %fd34;
	cvt.f64.f32 	%fd35, %f134;
	cvt.f64.f32 	%fd36, %f260;
	fma.rn.f64 	%fd37, %fd27, %fd35, %fd36;
	cvt.rn.f32.f64 	%f260, %fd37;
	sub.f64 	%fd38, %fd21, %fd22;
	add.f64 	%fd39, %fd38, %fd24;
	mul.f64 	%fd40, %fd39, 0d4008000000000000;
	cvt.rn.f32.f64 	%f135, %fd40;
	cvt.f64.f32 	%fd41, %f135;
	cvt.f64.f32 	%fd42, %f259;
	fma.rn.f64 	%fd43, %fd27, %fd41, %fd42;
	cvt.rn.f32.f64 	%f259, %fd43;
	sub.f64 	%fd44, %fd31, %fd22;
	add.f64 	%fd45, %fd44, %fd24;
	mul.f64 	%fd46, %fd45, 0d4008000000000000;
	cvt.rn.f32.f64 	%f136, %fd46;
	cvt.f64.f32 	%fd47, %f136;
	cvt.f64.f32 	%fd48, %f258;
	fma.rn.f64 	%fd49, %fd27, %fd47, %fd48;
	cvt.rn.f32.f64 	%f258, %fd49;
	cvt.f64.f32 	%fd50, %f246;
	add.f64 	%fd51, %fd23, %fd50;
	mul.f64 	%fd52, %fd51, 0d4008000000000000;
	cvt.rn.f32.f64 	%f137, %fd52;
	cvt.f64.f32 	%fd53, %f137;
	cvt.f64.f32 	%fd54, %f257;
	fma.rn.f64 	%fd55, %fd27, %fd53, %fd54;
	cvt.rn.f32.f64 	%f257, %fd55;
	add.f64 	%fd56, %fd32, %fd50;
	mul.f64 	%fd57, %fd56, 0d4008000000000000;
	cvt.rn.f32.f64 	%f138, %fd57;
	cvt.f64.f32 	%fd58, %f138;
	cvt.f64.f32 	%fd59, %f256;
	fma.rn.f64 	%fd60, %fd27, %fd58, %fd59;
	cvt.rn.f32.f64 	%f256, %fd60;
	add.f64 	%fd61, %fd38, %fd50;
	mul.f64 	%fd62, %fd61, 0d4008000000000000;
	cvt.rn.f32.f64 	%f139, %fd62;
	cvt.f64.f32 	%fd63, %f139;
	cvt.f64.f32 	%fd64, %f255;
	fma.rn.f64 	%fd65, %fd27, %fd63, %fd64;
	cvt.rn.f32.f64 	%f255, %fd65;
	add.f64 	%fd66, %fd44, %fd50;
	mul.f64 	%fd67, %fd66, 0d4008000000000000;
	cvt.rn.f32.f64 	%f140, %fd67;
	cvt.f64.f32 	%fd68, %f140;
	cvt.f64.f32 	%fd69, %f254;
	fma.rn.f64 	%fd70, %fd27, %fd68, %fd69;
	cvt.rn.f32.f64 	%f254, %fd70;
	mov.f32 	%f244, 0f00000000;
	mov.f32 	%f245, %f81;
	mov.f32 	%f246, %f244;
$L__BB1_4:
	setp.eq.s32 	%p14, %r18, 0;
	add.s32 	%r26, %r11, -1;
	setp.eq.s32 	%p15, %r18, %r26;
	or.pred  	%p16, %p14, %p15;
	setp.eq.s32 	%p17, %r3, 0;
	or.pred  	%p18, %p17, %p16;
	add.s32 	%r27, %r10, -1;
	setp.eq.s32 	%p19, %r3, %r27;
	or.pred  	%p20, %p18, %p19;
	add.s32 	%r28, %r8, -1;
	setp.eq.s32 	%p21, %r1, %r28;
	or.pred  	%p22, %p20, %p21;
	@%p22 bra 	$L__BB1_6;
	cvt.f64.f32 	%fd71, %f16;
	mul.f64 	%fd72, %fd71, 0dBFCC71C71C71C71C;
	mul.f32 	%f141, %f245, %f245;
	fma.rn.f32 	%f142, %f244, %f244, %f141;
	fma.rn.f32 	%f143, %f246, %f246, %f142;
	cvt.f64.f32 	%fd73, %f143;
	mul.f64 	%fd74, %fd73, 0d3FF8000000000000;
	mov.f64 	%fd75, 0d3FF0000000000000;
	sub.f64 	%fd76, %fd75, %fd74;
	mul.f64 	%fd77, %fd72, %fd76;
	cvt.rn.f32.f64 	%f144, %fd77;
	add.f32 	%f145, %f247, %f144;
	mul.f32 	%f146, %f82, %f145;
	sub.f32 	%f247, %f247, %f146;
	mul.f32 	%f147, %f244, 0f40400000;
	mul.f64 	%fd78, %fd71, 0d3FBC71C71C71C71C;
	cvt.f64.f32 	%fd79, %f147;
	add.f64 	%fd80, %fd79, 0d3FF0000000000000;
	mul.f32 	%f148, %f147, %f147;
	cvt.f64.f32 	%fd81, %f148;
	fma.rn.f64 	%fd82, %fd81, 0d3FE0000000000000, %fd80;
	sub.f64 	%fd83, %fd82, %fd74;
	mul.f64 	%fd84, %fd78, %fd83;
	cvt.rn.f32.f64 	%f149, %fd84;
	sub.f32 	%f150, %f249, %f149;
	mul.f32 	%f151, %f82, %f150;
	sub.f32 	%f52, %f249, %f151;
	mul.f32 	%f152, %f244, 0fC0400000;
	cvt.f64.f32 	%fd85, %f152;
	add.f64 	%fd86, %fd85, 0d3FF0000000000000;
	mul.f32 	%f153, %f152, %f152;
	cvt.f64.f32 	%fd87, %f153;
	fma.rn.f64 	%fd88, %fd87, 0d3FE0000000000000, %fd86;
	sub.f64 	%fd89, %fd88, %fd74;
	mul.f64 	%fd90, %fd78, %fd89;
	cvt.rn.f32.f64 	%f154, %fd90;
	sub.f32 	%f155, %f248, %f154;
	mul.f32 	%f156, %f82, %f155;
	sub.f32 	%f249, %f248, %f156;
	mul.f32 	%f157, %f245, 0f40400000;
	cvt.f64.f32 	%fd91, %f157;
	add.f64 	%fd92, %fd91, 0d3FF0000000000000;
	mul.f32 	%f158, %f157, %f157;
	cvt.f64.f32 	%fd93, %f158;
	fma.rn.f64 	%fd94, %fd93, 0d3FE0000000000000, %fd92;
	sub.f64 	%fd95, %fd94, %fd74;
	mul.f64 	%fd96, %fd78, %fd95;
	cvt.rn.f32.f64 	%f159, %fd96;
	sub.f32 	%f160, %f251, %f159;
	mul.f32 	%f161, %f82, %f160;
	sub.f32 	%f54, %f251, %f161;
	mul.f32 	%f162, %f245, 0fC0400000;
	cvt.f64.f32 	%fd97, %f162;
	add.f64 	%fd98, %fd97, 0d3FF0000000000000;
	mul.f32 	%f163, %f162, %f162;
	cvt.f64.f32 	%fd99, %f163;
	fma.rn.f64 	%fd100, %fd99, 0d3FE0000000000000, %fd98;
	sub.f64 	%fd101, %fd100, %fd74;
	mul.f64 	%fd102, %fd78, %fd101;
	cvt.rn.f32.f64 	%f164, %fd102;
	sub.f32 	%f165, %f250, %f164;
	mul.f32 	%f166, %f82, %f165;
	sub.f32 	%f251, %f250, %f166;
	mul.f32 	%f167, %f246, 0f40400000;
	cvt.f64.f32 	%fd103, %f167;
	add.f64 	%fd104, %fd103, 0d3FF0000000000000;
	mul.f32 	%f168, %f167, %f167;
	cvt.f64.f32 	%fd105, %f168;
	fma.rn.f64 	%fd106, %fd105, 0d3FE0000000000000, %fd104;
	sub.f64 	%fd107, %fd106, %fd74;
	mul.f64 	%fd108, %fd78, %fd107;
	cvt.rn.f32.f64 	%f169, %fd108;
	sub.f32 	%f170, %f253, %f169;
	mul.f32 	%f171, %f82, %f170;
	sub.f32 	%f56, %f253, %f171;
	mul.f32 	%f172, %f246, 0fC0400000;
	cvt.f64.f32 	%fd109, %f172;
	add.f64 	%fd110, %fd109, 0d3FF0000000000000;
	mul.f32 	%f173, %f172, %f172;
	cvt.f64.f32 	%fd111, %f173;
	fma.rn.f64 	%fd112, %fd111, 0d3FE0000000000000, %fd110;
	sub.f64 	%fd113, %fd112, %fd74;
	mul.f64 	%fd114, %fd78, %fd113;
	cvt.rn.f32.f64 	%f174, %fd114;
	sub.f32 	%f175, %f252, %f174;
	mul.f32 	%f176, %f82, %f175;
	sub.f32 	%f253, %f252, %f176;
	add.f32 	%f177, %f244, %f245;
	add.f32 	%f178, %f177, %f246;
	mul.f32 	%f179, %f178, 0f40400000;
	mul.f64 	%fd115, %fd71, 0d3F8C71C71C71C71C;
	cvt.f64.f32 	%fd116, %f179;
	add.f64 	%fd117, %fd116, 0d3FF0000000000000;
	mul.f32 	%f180, %f179, %f179;
	cvt.f64.f32 	%fd118, %f180;
	fma.rn.f64 	%fd119, %fd118, 0d3FE0000000000000, %fd117;
	sub.f64 	%fd120, %fd119, %fd74;
	mul.f64 	%fd121, %fd115, %fd120;
	cvt.rn.f32.f64 	%f181, %fd121;
	sub.f32 	%f182, %f261, %f181;
	mul.f32 	%f183, %f82, %f182;
	sub.f32 	%f58, %f261, %f183;
	sub.f32 	%f184, %f245, %f244;
	add.f32 	%f185, %f184, %f246;
	mul.f32 	%f186, %f185, 0f40400000;
	cvt.f64.f32 	%fd122, %f186;
	add.f64 	%fd123, %fd122, 0d3FF0000000000000;
	mul.f32 	%f187, %f186, %f186;
	cvt.f64.f32 	%fd124, %f187;
	fma.rn.f64 	%fd125, %fd124, 0d3FE0000000000000, %fd123;
	sub.f64 	%fd126, %fd125, %fd74;
	mul.f64 	%fd127, %fd115, %fd126;
	cvt.rn.f32.f64 	%f188, %fd127;
	sub.f32 	%f189, %f260, %f188;
	mul.f32 	%f190, %f82, %f189;
	sub.f32 	%f59, %f260, %f190;
	sub.f32 	%f191, %f244, %f245;
	add.f32 	%f192, %f191, %f246;
	mul.f32 	%f193, %f192, 0f40400000;
	cvt.f64.f32 	%fd128, %f193;
	add.f64 	%fd129, %fd128, 0d3FF0000000000000;
	mul.f32 	%f194, %f193, %f193;
	cvt.f64.f32 	%fd130, %f194;
	fma.rn.f64 	%fd131, %fd130, 0d3FE0000000000000, %fd129;
	sub.f64 	%fd132, %fd131, %fd74;
	mul.f64 	%fd133, %fd115, %fd132;
	cvt.rn.f32.f64 	%f195, %fd133;
	sub.f32 	%f196, %f259, %f195;
	mul.f32 	%f197, %f82, %f196;
	sub.f32 	%f60, %f259, %f197;
	neg.f32 	%f198, %f244;
	sub.f32 	%f199, %f198, %f245;
	add.f32 	%f200, %f199, %f246;
	mul.f32 	%f201, %f200, 0f40400000;
	cvt.f64.f32 	%fd134, %f201;
	add.f64 	%fd135, %fd134, 0d3FF0000000000000;
	mul.f32 	%f202, %f201, %f201;
	cvt.f64.f32 	%fd136, %f202;
	fma.rn.f64 	%fd137, %fd136, 0d3FE0000000000000, %fd135;
	sub.f64 	%fd138, %fd137, %fd74;
	mul.f64 	%fd139, %fd115, %fd138;
	cvt.rn.f32.f64 	%f203, %fd139;
	sub.f32 	%f204, %f258, %f203;
	mul.f32 	%f205, %f82, %f204;
	sub.f32 	%f61, %f258, %f205;
	sub.f32 	%f206, %f177, %f246;
	mul.f32 	%f207, %f206, 0f40400000;
	cvt.f64.f32 	%fd140, %f207;
	add.f64 	%fd141, %fd140, 0d3FF0000000000000;
	mul.f32 	%f208, %f207, %f207;
	cvt.f64.f32 	%fd142, %f208;
	fma.rn.f64 	%fd143, %fd142, 0d3FE0000000000000, %fd141;
	sub.f64 	%fd144, %fd143, %fd74;
	mul.f64 	%fd145, %fd115, %fd144;
	cvt.rn.f32.f64 	%f209, %fd145;
	sub.f32 	%f210, %f257, %f209;
	mul.f32 	%f211, %f82, %f210;
	sub.f32 	%f258, %f257, %f211;
	sub.f32 	%f212, %f184, %f246;
	mul.f32 	%f213, %f212, 0f40400000;
	cvt.f64.f32 	%fd146, %f213;
	add.f64 	%fd147, %fd146, 0d3FF0000000000000;
	mul.f32 	%f214, %f213, %f213;
	cvt.f64.f32 	%fd148, %f214;
	fma.rn.f64 	%fd149, %fd148, 0d3FE0000000000000, %fd147;
	sub.f64 	%fd150, %fd149, %fd74;
	mul.f64 	%fd151, %fd115, %fd150;
	cvt.rn.f32.f64 	%f215, %fd151;
	sub.f32 	%f216, %f256, %f215;
	mul.f32 	%f217, %f82, %f216;
	sub.f32 	%f259, %f256, %f217;
	sub.f32 	%f218, %f191, %f246;
	mul.f32 	%f219, %f218, 0f40400000;
	cvt.f64.f32 	%fd152, %f219;
	add.f64 	%fd153, %fd152, 0d3FF0000000000000;
	mul.f32 	%f220, %f219, %f219;
	cvt.f64.f32 	%fd154, %f220;
	fma.rn.f64 	%fd155, %fd154, 0d3FE0000000000000, %fd153;
	sub.f64 	%fd156, %fd155, %fd74;
	mul.f64 	%fd157, %fd115, %fd156;
	cvt.rn.f32.f64 	%f221, %fd157;
	sub.f32 	%f222, %f255, %f221;
	mul.f32 	%f223, %f82, %f222;
	sub.f32 	%f260, %f255, %f223;
	sub.f32 	%f224, %f199, %f246;
	mul.f32 	%f225, %f224, 0f40400000;
	cvt.f64.f32 	%fd158, %f225;
	add.f64 	%fd159, %fd158, 0d3FF0000000000000;
	mul.f32 	%f226, %f225, %f225;
	cvt.f64.f32 	%fd160, %f226;
	fma.rn.f64 	%fd161, %fd160, 0d3FE0000000000000, %fd159;
	sub.f64 	%fd162, %fd161, %fd74;
	mul.f64 	%fd163, %fd115, %fd162;
	cvt.rn.f32.f64 	%f227, %fd163;
	sub.f32 	%f228, %f254, %f227;
	mul.f32 	%f229, %f82, %f228;
	sub.f32 	%f261, %f254, %f229;
	mov.f32 	%f248, %f52;
	mov.f32 	%f250, %f54;
	mov.f32 	%f252, %f56;
	mov.f32 	%f254, %f58;
	mov.f32 	%f255, %f59;
	mov.f32 	%f256, %f60;
	mov.f32 	%f257, %f61;
$L__BB1_6:
	ld.param.u64 	%rd37, [_Z18ldc_D3Q15_LBGK_tsTPfPKfPKiS3_ffiii_param_0];
	cvta.to.global.u64 	%rd6, %rd37;
	setp.eq.s32 	%p23, %r3, 0;
	setp.eq.s32 	%p24, %r18, 0;
	mul.wide.s32 	%rd7, %r7, 4;
	add.s64 	%rd8, %rd6, %rd7;
	st.global.f32 	[%rd8], %f247;
	add.s32 	%r29, %r1, 1;
	setp.eq.s32 	%p25, %r29, %r8;
	selp.b32 	%r30, 0, %r29, %p25;
	add.s32 	%r31, %r30, %r4;
	add.s32 	%r32, %r31, %r6;
	mul.lo.s32 	%r33, %r32, 15;
	mul.wide.s32 	%rd9, %r33, 4;
	add.s64 	%rd10, %rd6, %rd9;
	st.global.f32 	[%rd10+4], %f248;
	setp.lt.s32 	%p26, %r1, 1;
	selp.b32 	%r34, %r8, %r1, %p26;
	add.s32 	%r35, %r34, -1;
	add.s32 	%r36, %r35, %r4;
	add.s32 	%r37, %r36, %r6;
	mul.lo.s32 	%r38, %r37, 15;
	mul.wide.s32 	%rd11, %r38, 4;
	add.s64 	%rd12, %rd6, %rd11;
	st.global.f32 	[%rd12+8], %f249;
	add.s32 	%r39, %r18, 1;
	setp.eq.s32 	%p27, %r39, %r11;
	selp.b32 	%r40, 0, %r39, %p27;
	mul.lo.s32 	%r41, %r40, %r8;
	add.s32 	%r42, %r6, %r1;
	add.s32 	%r43, %r42, %r41;
	mul.lo.s32 	%r44, %r43, 15;
	mul.wide.s32 	%rd13, %r44, 4;
	add.s64 	%rd14, %rd6, %rd13;
	st.global.f32 	[%rd14+12], %f250;
	selp.b32 	%r45, %r11, %r18, %p24;
	add.s32 	%r46, %r45, -1;
	mul.lo.s32 	%r47, %r46, %r8;
	add.s32 	%r48, %r42, %r47;
	mul.lo.s32 	%r49, %r48, 15;
	mul.wide.s32 	%rd15, %r49, 4;
	add.s64 	%rd16, %rd6, %rd15;
	st.global.f32 	[%rd16+16], %f251;
	add.s32 	%r50, %r3, 1;
	setp.eq.s32 	%p28, %r50, %r10;
	selp.b32 	%r51, 0, %r50, %p28;
	mul.lo.s32 	%r52, %r11, %r8;
	mul.lo.s32 	%r53, %r52, %r51;
	add.s32 	%r54, %r53, %r5;
	mul.lo.s32 	%r55, %r54, 15;
	mul.wide.s32 	%rd17, %r55, 4;
	add.s64 	%rd18, %rd6, %rd17;
	st.global.f32 	[%rd18+20], %f252;
	selp.b32 	%r56, %r10, %r3, %p23;
	add.s32 	%r57, %r56, -1;
	mul.lo.s32 	%r58, %r52, %r57;
	add.s32 	%r59, %r58, %r5;
	mul.lo.s32 	%r60, %r59, 15;
	mul.wide.s32 	%rd19, %r60, 4;
	add.s64 	%rd20, %rd6, %rd19;
	st.global.f32 	[%rd20+24], %f253;
	add.s32 	%r61, %r41, %r30;
	add.s32 	%r62, %r53, %r61;
	mul.lo.s32 	%r63, %r62, 15;
	mul.wide.s32 	%rd21, %r63, 4;
	add.s64 	%rd22, %rd6, %rd21;
	st.global.f32 	[%rd22+28], %f254;
	add.s32 	%r64, %r41, %r35;
	add.s32 	%r65, %r53, %r64;
	mul.lo.s32 	%r66, %r65, 15;
	mul.wide.s32 	%rd23, %r66, 4;
	add.s64 	%rd24, %rd6, %rd23;
	st.global.f32 	[%rd24+32], %f255;
	add.s32 	%r67, %r47, %r30;
	add.s32 	%r68, %r53, %r67;
	mul.lo.s32 	%r69, %r68, 15;
	mul.wide.s32 	%rd25, %r69, 4;
	add.s64 	%rd26, %rd6, %rd25;
	st.global.f32 	[%rd26+36], %f256;
	add.s32 	%r70, %r47, %r35;
	add.s32 	%r71, %r53, %r70;
	mul.lo.s32 	%r72, %r71, 15;
	mul.wide.s32 	%rd27, %r72, 4;
	add.s64 	%rd28, %rd6, %rd27;
	st.global.f32 	[%rd28+40], %f257;
	add.s32 	%r73, %r58, %r61;
	mul.lo.s32 	%r74, %r73, 15;
	mul.wide.s32 	%rd29, %r74, 4;
	add.s64 	%rd30, %rd6, %rd29;
	st.global.f32 	[%rd30+44], %f258;
	add.s32 	%r75, %r58, %r64;
	mul.lo.s32 	%r76, %r75, 15;
	mul.wide.s32 	%rd31, %r76, 4;
	add.s64 	%rd32, %rd6, %rd31;
	st.global.f32 	[%rd32+48], %f259;
	add.s32 	%r77, %r58, %r67;
	mul.lo.s32 	%r78, %r77, 15;
	mul.wide.s32 	%rd33, %r78, 4;
	add.s64 	%rd34, %rd6, %rd33;
	st.global.f32 	[%rd34+52], %f260;
	add.s32 	%r79, %r58, %r70;
	mul.lo.s32 	%r80, %r79, 15;
	mul.wide.s32 	%rd35, %r80, 4;
	add.s64 	%rd36, %rd6, %rd35;
	st.global.f32 	[%rd36+56], %f261;
$L__BB1_7:
	ret;

}


// ===== COMPILED SASS (sm_100) =====

	.target	sm_100

	.elftype	@"ET_EXEC"


//--------------------- .note.nv.tkinfo           --------------------------
	.section	.note.nv.tkinfo,"",@"SHT_NOTE"
	.sectionflags	@"SHF_NOTE_NV_TKINFO"
	.tkinfo
        /*0018*/ 	.word	0x00000002
        /*0030*/ 	.string	""
        /*0030*/ 	.string	"ptxas"
        /*0030*/ 	.string	"Cuda compilation tools, release 13.0, V13.0.88"
        /*0030*/ 	.string	"Build cuda_13.0.r13.0/compiler.36424714_0"
        /*0030*/ 	.string	"-arch sm_100 -m 64 "



//--------------------- .note.nv.cuinfo           --------------------------
	.section	.note.nv.cuinfo,"",@"SHT_NOTE"
	.sectionflags	@"SHF_NOTE_NV_CUINFO"
        /*0018*/ 	.short	0x0002
        /*001a*/ 	.short	0x0064
        /*001c*/ 	.short	0x0082
	.zero		2


//--------------------- .nv.info                  --------------------------
	.section	.nv.info,"",@"SHT_CUDA_INFO"
	.align	4


	//----- nvinfo : EIATTR_REGCOUNT
	.align		4
        /*0000*/ 	.byte	0x04, 0x2f
        /*0002*/ 	.short	(.L_1 - .L_0)
	.align		4
.L_0:
        /*0004*/ 	.word	index@(_Z17ldc_D3Q15_LBGK_tsPfPKfPKiS3_ffiii)
        /*0008*/ 	.word	0x00000037


	//----- nvinfo : EIATTR_FRAME_SIZE
	.align		4
.L_1:
        /*000c*/ 	.byte	0x04, 0x11
        /*000e*/ 	.short	(.L_3 - .L_2)
	.align		4
.L_2:
        /*0010*/ 	.word	index@($__internal_1_$__cuda_sm3x_div_rn_noftz_f32_slowpath)
        /*0014*/ 	.word	0x00000000


	//----- nvinfo : EIATTR_FRAME_SIZE
	.align		4
.L_3:
        /*0018*/ 	.byte	0x04, 0x11
        /*001a*/ 	.short	(.L_5 - .L_4)
	.align		4
.L_4:
        /*001c*/ 	.word	index@(_Z17ldc_D3Q15_LBGK_tsPfPKfPKiS3_ffiii)
        /*0020*/ 	.word	0x00000000


	//----- nvinfo : EIATTR_REGCOUNT
	.align		4
.L_5:
        /*0024*/ 	.byte	0x04, 0x2f
        /*0026*/ 	.short	(.L_7 - .L_6)
	.align		4
.L_6:
        /*0028*/ 	.word	index@(_Z18ldc_D3Q15_LBGK_tsTPfPKfPKiS3_ffiii)
        /*002c*/ 	.word	0x00000038


	//----- nvinfo : EIATTR_FRAME_SIZE
	.align		4
.L_7:
        /*0030*/ 	.byte	0x04, 0x11
        /*0032*/ 	.short	(.L_9 - .L_8)
	.align		4
.L_8:
        /*0034*/ 	.word	index@($__internal_0_$__cuda_sm3x_div_rn_noftz_f32_slowpath)
        /*0038*/ 	.word	0x00000000


	//----- nvinfo : EIATTR_FRAME_SIZE
	.align		4
.L_9:
        /*003c*/ 	.byte	0x04, 0x11
        /*003e*/ 	.short	(.L_11 - .L_10)
	.align		4
.L_10:
        /*0040*/ 	.word	index@(_Z18ldc_D3Q15_LBGK_tsTPfPKfPKiS3_ffiii)
        /*0044*/ 	.word	0x00000000


	//----- nvinfo : EIATTR_MIN_STACK_SIZE
	.align		4
.L_11:
        /*0048*/ 	.byte	0x04, 0x12
        /*004a*/ 	.short	(.L_13 - .L_12)
	.align		4
.L_12:
        /*004c*/ 	.word	index@(_Z18ldc_D3Q15_LBGK_tsTPfPKfPKiS3_ffiii)
        /*0050*/ 	.word	0x00000000


	//----- nvinfo : EIATTR_MIN_STACK_SIZE
	.align		4
.L_13:
        /*0054*/ 	.byte	0x04, 0x12
        /*0056*/ 	.short	(.L_15 - .L_14)
	.align		4
.L_14:
        /*0058*/ 	.word	index@(_Z17ldc_D3Q15_LBGK_tsPfPKfPKiS3_ffiii)
        /*005c*/ 	.word	0x00000000
.L_15:


//--------------------- .nv.compat                --------------------------
	.section	.nv.compat,"",@"SHT_CUDA_COMPAT_INFO"
	.align	4
        /*0000*/ 	.byte	0x02, 0x09, 0x00, 0x00, 0x02, 0x02, 0x01, 0x00, 0x02, 0x05, 0x05, 0x00, 0x03, 0x07, 0x01, 0x01
        /*0010*/ 	.byte	0x02, 0x03, 0x00, 0x00, 0x02, 0x06, 0x01, 0x00, 0x04, 0x0b, 0x08, 0x00, 0x01, 0x00, 0x00, 0x00
        /*0020*/ 	.byte	0x00, 0x00, 0x00, 0x00


//--------------------- .nv.info._Z18ldc_D3Q15_LBGK_tsTPfPKfPKiS3_ffiii --------------------------
	.section	.nv.info._Z18ldc_D3Q15_LBGK_tsTPfPKfPKiS3_ffiii,"",@"SHT_CUDA_INFO"
	.sectionflags	@""
	.align	4


	//----- nvinfo : EIATTR_CUDA_API_VERSION
	.align		4
        /*0000*/ 	.byte	0x04, 0x37
        /*0002*/ 	.short	(.L_17 - .L_16)
.L_16:
        /*0004*/ 	.word	0x00000082


	//----- nvinfo : EIATTR_KPARAM_INFO
	.align		4
.L_17:
        /*0008*/ 	.byte	0x04, 0x17
        /*000a*/ 	.short	(.L_19 - .L_18)
.L_18:
        /*000c*/ 	.word	0x00000000
        /*0010*/ 	.short	0x0008
        /*0012*/ 	.short	0x0030
        /*0014*/ 	.byte	0x00, 0xf0, 0x11, 0x00


	//----- nvinfo : EIATTR_KPARAM_INFO
	.align		4
.L_19:
        /*0018*/ 	.byte	0x04, 0x17
        /*001a*/ 	.short	(.L_21 - .L_20)
.L_20:
        /*001c*/ 	.word	0x00000000
        /*0020*/ 	.short	0x0007
        /*0022*/ 	.short	0x002c
        /*0024*/ 	.byte	0x00, 0xf0, 0x11, 0x00


	//----- nvinfo : EIATTR_KPARAM_INFO
	.align		4
.L_21:
        /*0028*/ 	.byte	0x04, 0x17
        /*002a*/ 	.short	(.L_23 - .L_22)
.L_22:
        /*002c*/ 	.word	0x00000000
        /*0030*/ 	.short	0x0006
        /*0032*/ 	.short	0x0028
        /*0034*/ 	.byte	0x00, 0xf0, 0x11, 0x00


	//----- nvinfo : EIATTR_KPARAM_INFO
	.align		4
.L_23:
        /*0038*/ 	.byte	0x04, 0x17
        /*003a*/ 	.short	(.L_25 - .L_24)
.L_24:
        /*003c*/ 	.word	0x00000000
        /*0040*/ 	.short	0x0005
        /*0042*/ 	.short	0x0024
        /*0044*/ 	.byte	0x00, 0xf0, 0x11, 0x00


	//----- nvinfo : EIATTR_KPARAM_INFO
	.align		4
.L_25:
        /*0048*/ 	.byte	0x04, 0x17
        /*004a*/ 	.short	(.L_27 - .L_26)
.L_26:
        /*004c*/ 	.word	0x00000000
        /*0050*/ 	.short	0x0004
        /*0052*/ 	.short	0x0020
        /*0054*/ 	.byte	0x00, 0xf0, 0x11, 0x00


	//----- nvinfo : EIATTR_KPARAM_INFO
	.align		4
.L_27:
        /*0058*/ 	.byte	0x04, 0x17
        /*005a*/ 	.short	(.L_29 - .L_28)
.L_28:
        /*005c*/ 	.word	0x00000000
        /*0060*/ 	.short	0x0003
        /*0062*/ 	.short	0x0018
        /*0064*/ 	.byte	0x00, 0xf5, 0x21, 0x00


	//----- nvinfo : EIATTR_KPARAM_INFO
	.align		4
.L_29:
        /*0068*/ 	.byte	0x04, 0x17
        /*006a*/ 	.short	(.L_31 - .L_30)
.L_30:
        /*006c*/ 	.word	0x00000000
        /*0070*/ 	.short	0x0002
        /*0072*/ 	.short	0x0010
        /*0074*/ 	.byte	0x00, 0xf5, 0x21, 0x00


	//----- nvinfo : EIATTR_KPARAM_INFO
	.align		4
.L_31:
        /*0078*/ 	.byte	0x04, 0x17
        /*007a*/ 	.short	(.L_33 - .L_32)
.L_32:
        /*007c*/ 	.word	0x00000000
        /*0080*/ 	.short	0x0001
        /*0082*/ 	.short	0x0008
        /*0084*/ 	.byte	0x00, 0xf5, 0x21, 0x00


	//----- nvinfo : EIATTR_KPARAM_INFO
	.align		4
.L_33:
        /*0088*/ 	.byte	0x04, 0x17
        /*008a*/ 	.short	(.L_35 - .L_34)
.L_34:
        /*008c*/ 	.word	0x00000000
        /*0090*/ 	.short	0x0000
        /*0092*/ 	.short	0x0000
        /*0094*/ 	.byte	0x00, 0xf5, 0x21, 0x00


	//----- nvinfo : EIATTR_SPARSE_MMA_MASK
	.align		4
.L_35:
        /*0098*/ 	.byte	0x03, 0x50
        /*009a*/ 	.short	0x0000


	//----- nvinfo : EIATTR_MAXREG_COUNT
	.align		4
        /*009c*/ 	.byte	0x03, 0x1b
        /*009e*/ 	.short	0x00ff


	//----- nvinfo : EIATTR_MERCURY_ISA_VERSION
	.align		4
        /*00a0*/ 	.byte	0x03, 0x5f
        /*00a2*/ 	.short	0x0101


	//----- nvinfo : EIATTR_VRC_CTA_INIT_COUNT
	.align		4
        /*00a4*/ 	.byte	0x02, 0x4a
	.zero		1
	.zero		1


	//----- nvinfo : EIATTR_EXIT_INSTR_OFFSETS
	.align		4
        /*00a8*/ 	.byte	0x04, 0x1c
        /*00aa*/ 	.short	(.L_37 - .L_36)


	//   ....[0]....
.L_36:
        /*00ac*/ 	.word	0x00000120


	//   ....[1]....
        /*00b0*/ 	.word	0x00002160


	//----- nvinfo : EIATTR_CRS_STACK_SIZE
	.align		4
.L_37:
        /*00b4*/ 	.byte	0x04, 0x1e
        /*00b6*/ 	.short	(.L_39 - .L_38)
.L_38:
        /*00b8*/ 	.word	0x00000000


	//----- nvinfo : EIATTR_CBANK_PARAM_SIZE
	.align		4
.L_39:
        /*00bc*/ 	.byte	0x03, 0x19
        /*00be*/ 	.short	0x0034


	//----- nvinfo : EIATTR_PARAM_CBANK
	.align		4
        /*00c0*/ 	.byte	0x04, 0x0a
        /*00c2*/ 	.short	(.L_41 - .L_40)
	.align		4
.L_40:
        /*00c4*/ 	.word	index@(.nv.constant0._Z18ldc_D3Q15_LBGK_tsTPfPKfPKiS3_ffiii)
        /*00c8*/ 	.short	0x0380
        /*00ca*/ 	.short	0x0034


	//----- nvinfo : EIATTR_SW_WAR
	.align		4
.L_41:
        /*00cc*/ 	.byte	0x04, 0x36
        /*00ce*/ 	.short	(.L_43 - .L_42)
.L_42:
        /*00d0*/ 	.word	0x00000008
.L_43:


//--------------------- .nv.info._Z17ldc_D3Q15_LBGK_tsPfPKfPKiS3_ffiii --------------------------
	.section	.nv.info._Z17ldc_D3Q15_LBGK_tsPfPKfPKiS3_ffiii,"",@"SHT_CUDA_INFO"
	.sectionflags	@""
	.align	4


	//----- nvinfo : EIATTR_CUDA_API_VERSION
	.align		4
        /*0000*/ 	.byte	0x04, 0x37
        /*0002*/ 	.short	(.L_45 - .L_44)
.L_44:
        /*0004*/ 	.word	0x00000082


	//----- nvinfo : EIATTR_KPARAM_INFO
	.align		4
.L_45:
        /*0008*/ 	.byte	0x04, 0x17
        /*000a*/ 	.short	(.L_47 - .L_46)
.L_46:
        /*000c*/ 	.word	0x00000000
        /*0010*/ 	.short	0x0008
        /*0012*/ 	.short	0x0030
        /*0014*/ 	.byte	0x00, 0xf0, 0x11, 0x00


	//----- nvinfo : EIATTR_KPARAM_INFO
	.align		4
.L_47:
        /*0018*/ 	.byte	0x04, 0x17
        /*001a*/ 	.short	(.L_49 - .L_48)
.L_48:
        /*001c*/ 	.word	0x00000000
        /*0020*/ 	.short	0x0007
        /*0022*/ 	.short	0x002c
        /*0024*/ 	.byte	0x00, 0xf0, 0x11, 0x00


	//----- nvinfo : EIATTR_KPARAM_INFO
	.align		4
.L_49:
        /*0028*/ 	.byte	0x04, 0x17
        /*002a*/ 	.short	(.L_51 - .L_50)
.L_50:
        /*002c*/ 	.word	0x00000000
        /*0030*/ 	.short	0x0006
        /*0032*/ 	.short	0x0028
        /*0034*/ 	.byte	0x00, 0xf0, 0x11, 0x00


	//----- nvinfo : EIATTR_KPARAM_INFO
	.align		4
.L_51:
        /*0038*/ 	.byte	0x04, 0x17
        /*003a*/ 	.short	(.L_53 - .L_52)
.L_52:
        /*003c*/ 	.word	0x00000000
        /*0040*/ 	.short	0x0005
        /*0042*/ 	.short	0x0024
        /*0044*/ 	.byte	0x00, 0xf0, 0x11, 0x00


	//----- nvinfo : EIATTR_KPARAM_INFO
	.align		4
.L_53:
        /*0048*/ 	.byte	0x04, 0x17
        /*004a*/ 	.short	(.L_55 - .L_54)
.L_54:
        /*004c*/ 	.word	0x00000000
        /*0050*/ 	.short	0x0004
        /*0052*/ 	.short	0x0020
        /*0054*/ 	.byte	0x00, 0xf0, 0x11, 0x00


	//----- nvinfo : EIATTR_KPARAM_INFO
	.align		4
.L_55:
        /*0058*/ 	.byte	0x04, 0x17
        /*005a*/ 	.short	(.L_57 - .L_56)
.L_56:
        /*005c*/ 	.word	0x00000000
        /*0060*/ 	.short	0x0003
        /*0062*/ 	.short	0x0018
        /*0064*/ 	.byte	0x00, 0xf5, 0x21, 0x00


	//----- nvinfo : EIATTR_KPARAM_INFO
	.align		4
.L_57:
        /*0068*/ 	.byte	0x04, 0x17
        /*006a*/ 	.short	(.L_59 - .L_58)
.L_58:
        /*006c*/ 	.word	0x00000000
        /*0070*/ 	.short	0x0002
        /*0072*/ 	.short	0x0010
        /*0074*/ 	.byte	0x00, 0xf5, 0x21, 0x00


	//----- nvinfo : EIATTR_KPARAM_INFO
	.align		4
.L_59:
        /*0078*/ 	.byte	0x04, 0x17
        /*007a*/ 	.short	(.L_61 - .L_60)
.L_60:
        /*007c*/ 	.word	0x00000000
        /*0080*/ 	.short	0x0001
        /*0082*/ 	.short	0x0008
        /*0084*/ 	.byte	0x00, 0xf5, 0x21, 0x00


	//----- nvinfo : EIATTR_KPARAM_INFO
	.align		4
.L_61:
        /*0088*/ 	.byte	0x04, 0x17
        /*008a*/ 	.short	(.L_63 - .L_62)
.L_62:
        /*008c*/ 	.word	0x00000000
        /*0090*/ 	.short	0x0000
        /*0092*/ 	.short	0x0000
        /*0094*/ 	.byte	0x00, 0xf5, 0x21, 0x00


	//----- nvinfo : EIATTR_SPARSE_MMA_MASK
	.align		4
.L_63:
        /*0098*/ 	.byte	0x03, 0x50
        /*009a*/ 	.short	0x0000


	//----- nvinfo : EIATTR_MAXREG_COUNT
	.align		4
        /*009c*/ 	.byte	0x03, 0x1b
        /*009e*/ 	.short	0x00ff


	//----- nvinfo : EIATTR_MERCURY_ISA_VERSION
	.align		4
        /*00a0*/ 	.byte	0x03, 0x5f
        /*00a2*/ 	.short	0x0101


	//----- nvinfo : EIATTR_VRC_CTA_INIT_COUNT
	.align		4
        /*00a4*/ 	.byte	0x02, 0x4a
	.zero		1
	.zero		1


	//----- nvinfo : EIATTR_EXIT_INSTR_OFFSETS
	.align		4
        /*00a8*/ 	.byte	0x04, 0x1c
        /*00aa*/ 	.short	(.L_65 - .L_64)


	//   ....[0]....
.L_64:
        /*00ac*/ 	.word	0x00000120


	//   ....[1]....
        /*00b0*/ 	.word	0x000022f0


	//----- nvinfo : EIATTR_CRS_STACK_SIZE
	.align		4
.L_65:
        /*00b4*/ 	.byte	0x04, 0x1e
        /*00b6*/ 	.short	(.L_67 - .L_66)
.L_66:
        /*00b8*/ 	.word	0x00000000


	//----- nvinfo : EIATTR_CBANK_PARAM_SIZE
	.align		4
.L_67:
        /*00bc*/ 	.byte	0x03, 0x19
        /*00be*/ 	.short	0x0034


	//----- nvinfo : EIATTR_PARAM_CBANK
	.align		4
        /*00c0*/ 	.byte	0x04, 0x0a
        /*00c2*/ 	.short	(.L_69 - .L_68)
	.align		4
.L_68:
        /*00c4*/ 	.word	index@(.nv.constant0._Z17ldc_D3Q15_LBGK_tsPfPKfPKiS3_ffiii)
        /*00c8*/ 	.short	0x0380
        /*00ca*/ 	.short	0x0034


	//----- nvinfo : EIATTR_SW_WAR
	.align		4
.L_69:
        /*00cc*/ 	.byte	0x04, 0x36
        /*00ce*/ 	.short	(.L_71 - .L_70)
.L_70:
        /*00d0*/ 	.word	0x00000008
.L_71:


//--------------------- .nv.callgraph             --------------------------
	.section	.nv.callgraph,"",@"SHT_CUDA_CALLGRAPH"
	.align	4
	.sectionentsize	8
	.align		4
        /*0000*/ 	.word	0x00000000
	.align		4
        /*0004*/ 	.word	0xffffffff
	.align		4
        /*0008*/ 	.word	0x00000000
	.align		4
        /*000c*/ 	.word	0xfffffffe
	.align		4
        /*0010*/ 	.word	0x00000000
	.align		4
        /*0014*/ 	.word	0xfffffffd
	.align		4
        /*0018*/ 	.word	0x00000000
	.align		4
        /*001c*/ 	.word	0xfffffffc


//--------------------- .text._Z18ldc_D3Q15_LBGK_tsTPfPKfPKiS3_ffiii --------------------------
	.section	.text._Z18ldc_D3Q15_LBGK_tsTPfPKfPKiS3_ffiii,"ax",@progbits
	.align	128
        .global         _Z18ldc_D3Q15_LBGK_tsTPfPKfPKiS3_ffiii
        .type           _Z18ldc_D3Q15_LBGK_tsTPfPKfPKiS3_ffiii,@function
        .size           _Z18ldc_D3Q15_LBGK_tsTPfPKfPKiS3_ffiii,(.L_x_44 - _Z18ldc_D3Q15_LBGK_tsTPfPKfPKiS3_ffiii)
        .other          _Z18ldc_D3Q15_LBGK_tsTPfPKfPKiS3_ffiii,@"STO_CUDA_ENTRY STV_DEFAULT"
_Z18ldc_D3Q15_LBGK_tsTPfPKfPKiS3_ffiii:
.text._Z18ldc_D3Q15_LBGK_tsTPfPKfPKiS3_ffiii:
[----:B------:R-:W-:Y:S01]  /*0000*/  LDC R1, c[0x0][0x37c] ;  /* 0x0000df00ff017b82 */ /* 0x000fe20000000800 */
[----:B------:R-:W0:Y:S07]  /*0010*/  S2R R8, SR_TID.Y ;  /* 0x0000000000087919 */ /* 0x000e2e0000002200 */
[----:B------:R-:W1:Y:S01]  /*0020*/  LDC R0, c[0x0][0x360] ;  /* 0x0000d800ff007b82 */ /* 0x000e620000000800 */
[----:B------:R-:W2:Y:S01]  /*0030*/  LDCU.64 UR8, c[0x0][0x3a8] ;  /* 0x00007500ff0877ac */ /* 0x000ea20008000a00 */
[----:B------:R-:W1:Y:S01]  /*0040*/  S2R R15, SR_TID.X ;  /* 0x00000000000f7919 */ /* 0x000e620000002100 */
[----:B------:R-:W3:Y:S01]  /*0050*/  LDCU UR7, c[0x0][0x3b0] ;  /* 0x00007600ff0777ac */ /* 0x000ee20008000800 */
[----:B------:R-:W4:Y:S04]  /*0060*/  S2R R2, SR_TID.Z ;  /* 0x0000000000027919 */ /* 0x000f280000002300 */
[----:B------:R-:W0:Y:S08]  /*0070*/  S2UR UR5, SR_CTAID.Y ;  /* 0x00000000000579c3 */ /* 0x000e300000002600 */
[----:B------:R-:W0:Y:S08]  /*0080*/  LDC R3, c[0x0][0x364] ;  /* 0x0000d900ff037b82 */ /* 0x000e300000000800 */
[----:B------:R-:W1:Y:S08]  /*0090*/  S2UR UR4, SR_CTAID.X ;  /* 0x00000000000479c3 */ /* 0x000e700000002500 */
[----:B------:R-:W4:Y:S08]  /*00a0*/  S2UR UR6, SR_CTAID.Z ;  /* 0x00000000000679c3 */ /* 0x000f300000002700 */
[----:B------:R-:W4:Y:S01]  /*00b0*/  LDC R5, c[0x0][0x368] ;  /* 0x0000da00ff057b82 */ /* 0x000f220000000800 */
[----:B0-----:R-:W-:-:S05]  /*00c0*/  IMAD R8, R3, UR5, R8 ;  /* 0x0000000503087c24 */ /* 0x001fca000f8e0208 */
[----:B--2---:R-:W-:Y:S01]  /*00d0*/  ISETP.GE.AND P0, PT, R8, UR9, PT ;  /* 0x0000000908007c0c */ /* 0x004fe2000bf06270 */
[----:B-1----:R-:W-:-:S05]  /*00e0*/  IMAD R15, R0, UR4, R15 ;  /* 0x00000004000f7c24 */ /* 0x002fca000f8e020f */
[----:B------:R-:W-:Y:S01]  /*00f0*/  ISETP.GE.OR P0, PT, R15, UR8, P0 ;  /* 0x000000080f007c0c */ /* 0x000fe20008706670 */
[----:B----4-:R-:W-:-:S05]  /*0100*/  IMAD R0, R5, UR6, R2 ;  /* 0x0000000605007c24 */ /* 0x010fca000f8e0202 */
[----:B---3--:R-:W-:-:S13]  /*0110*/  ISETP.GE.OR P0, PT, R0, UR7, P0 ;  /* 0x0000000700007c0c */ /* 0x008fda0008706670 */
[----:B------:R-:W-:Y:S05]  /*0120*/  @P0 EXIT ;  /* 0x000000000000094d */ /* 0x000fea0003800000 */
[----:B------:R-:W0:Y:S01]  /*0130*/  LDC.64 R18, c[0x0][0x388] ;  /* 0x0000e200ff127b82 */ /* 0x000e220000000a00 */
[----:B------:R-:W-:Y:S01]  /*0140*/  IMAD R2, R8, UR8, R15 ;  /* 0x0000000808027c24 */ /* 0x000fe2000f8e020f */
[----:B------:R-:W1:Y:S01]  /*0150*/  LDCU.64 UR6, c[0x0][0x358] ;  /* 0x00006b00ff0677ac */ /* 0x000e620008000a00 */
[----:B------:R-:W-:-:S04]  /*0160*/  IMAD R11, R0, UR8, RZ ;  /* 0x00000008000b7c24 */ /* 0x000fc8000f8e02ff */
[----:B------:R-:W-:-:S05]  /*0170*/  IMAD R3, R11, UR9, R2 ;  /* 0x000000090b037c24 */ /* 0x000fca000f8e0202 */
[----:B------:R-:W-:-:S05]  /*0180*/  LEA R3, R3, -R3, 0x4 ;  /* 0x8000000303037211 */ /* 0x000fca00078e20ff */
[----:B0-----:R-:W-:-:S05]  /*0190*/  IMAD.WIDE R18, R3, 0x4, R18 ;  /* 0x0000000403127825 */ /* 0x001fca00078e0212 */
[----:B-1----:R-:W2:Y:S04]  /*01a0*/  LDG.E R4, desc[UR6][R18.64] ;  /* 0x0000000612047981 */ /* 0x002ea8000c1e1900 */
[----:B------:R-:W2:Y:S04]  /*01b0*/  LDG.E R5, desc[UR6][R18.64+0x4] ;  /* 0x0000040612057981 */ /* 0x000ea8000c1e1900 */
[----:B------:R-:W3:Y:S04]  /*01c0*/  LDG.E R46, desc[UR6][R18.64+0x8] ;  /* 0x00000806122e7981 */ /* 0x000ee8000c1e1900 */
[----:B------:R-:W4:Y:S04]  /*01d0*/  LDG.E R7, desc[UR6][R18.64+0xc] ;  /* 0x00000c0612077981 */ /* 0x000f28000c1e1900 */
[----:B------:R-:W5:Y:S04]  /*01e0*/  LDG.E R44, desc[UR6][R18.64+0x10] ;  /* 0x00001006122c7981 */ /* 0x000f68000c1e1900 */
        /* <DEDUP_REMOVED lines=9> */
[----:B------:R0:W5:Y:S01]  /*0280*/  LDG.E R12, desc[UR6][R18.64+0x38] ;  /* 0x00003806120c7981 */ /* 0x000162000c1e1900 */
[----:B------:R-:W-:Y:S01]  /*0290*/  BSSY.RECONVERGENT B0, `(.L_x_0) ;  /* 0x0000023000007945 */ /* 0x000fe20003800200 */
[----:B--2---:R-:W-:-:S04]  /*02a0*/  FADD R21, R4, R5 ;  /* 0x0000000504157221 */ /* 0x004fc80000000000 */
[----:B---3--:R-:W-:Y:S01]  /*02b0*/  FADD R6, R46, R21 ;  /* 0x000000152e067221 */ /* 0x008fe20000000000 */
[----:B------:R-:W-:-:S03]  /*02c0*/  FADD R16, R5, -R46 ;  /* 0x8000002e05107221 */ /* 0x000fc60000000000 */
[----:B----4-:R-:W-:-:S04]  /*02d0*/  FADD R21, R7, R6 ;  /* 0x0000000607157221 */ /* 0x010fc80000000000 */
[----:B-----5:R-:W-:-:S04]  /*02e0*/  FADD R6, R44, R21 ;  /* 0x000000152c067221 */ /* 0x020fc80000000000 */
[----:B------:R-:W-:-:S04]  /*02f0*/  FADD R21, R9, R6 ;  /* 0x0000000609157221 */ /* 0x000fc80000000000 */
[----:B------:R-:W-:-:S04]  /*0300*/  FADD R6, R26, R21 ;  /* 0x000000151a067221 */ /* 0x000fc80000000000 */
[----:B------:R-:W-:-:S04]  /*0310*/  FADD R21, R17, R6 ;  /* 0x0000000611157221 */ /* 0x000fc80000000000 */
[----:B------:R-:W-:-:S04]  /*0320*/  FADD R6, R10, R21 ;  /* 0x000000150a067221 */ /* 0x000fc80000000000 */
[----:B------:R-:W-:-:S04]  /*0330*/  FADD R21, R41, R6 ;  /* 0x0000000629157221 */ /* 0x000fc80000000000 */
[----:B------:R-:W-:-:S04]  /*0340*/  FADD R21, R24, R21 ;  /* 0x0000001518157221 */ /* 0x000fc80000000000 */
[----:B------:R-:W-:-:S04]  /*0350*/  FADD R21, R38, R21 ;  /* 0x0000001526157221 */ /* 0x000fc80000000000 */
[----:B------:R-:W-:Y:S01]  /*0360*/  FADD R6, R14, R21 ;  /* 0x000000150e067221 */ /* 0x000fe20000000000 */
[----:B------:R-:W-:-:S03]  /*0370*/  FADD R21, R17, R16 ;  /* 0x0000001011157221 */ /* 0x000fc60000000000 */
[----:B0-----:R-:W-:Y:S01]  /*0380*/  FADD R19, R13, R6 ;  /* 0x000000060d137221 */ /* 0x001fe20000000000 */
[----:B------:R-:W-:-:S03]  /*0390*/  FADD R16, -R10, R21 ;  /* 0x000000150a107221 */ /* 0x000fc60000000100 */
[----:B------:R-:W-:Y:S01]  /*03a0*/  FADD R6, R12, R19 ;  /* 0x000000130c067221 */ /* 0x000fe20000000000 */
[----:B------:R-:W-:-:S03]  /*03b0*/  FADD R19, R41, R16 ;  /* 0x0000001029137221 */ /* 0x000fc60000000000 */
[----:B------:R-:W0:Y:S01]  /*03c0*/  MUFU.RCP R21, R6 ;  /* 0x0000000600157308 */ /* 0x000e220000001000 */
[----:B------:R-:W-:-:S04]  /*03d0*/  FADD R19, -R24, R19 ;  /* 0x0000001318137221 */ /* 0x000fc80000000100 */
[----:B------:R-:W-:-:S04]  /*03e0*/  FADD R19, R38, R19 ;  /* 0x0000001326137221 */ /* 0x000fc80000000000 */
[----:B------:R-:W-:-:S04]  /*03f0*/  FADD R16, -R14, R19 ;  /* 0x000000130e107221 */ /* 0x000fc80000000100 */
[----:B------:R-:W-:-:S04]  /*0400*/  FADD R19, R13, R16 ;  /* 0x000000100d137221 */ /* 0x000fc80000000000 */
[----:B------:R-:W-:Y:S01]  /*0410*/  FADD R19, -R12, R19 ;  /* 0x000000130c137221 */ /* 0x000fe20000000100 */
[----:B0-----:R-:W-:-:S03]  /*0420*/  FFMA R16, -R6, R21, 1 ;  /* 0x3f80000006107423 */ /* 0x001fc60000000115 */
[----:B------:R-:W0:Y:S01]  /*0430*/  FCHK P0, R19, R6 ;  /* 0x0000000613007302 */ /* 0x000e220000000000 */
[----:B------:R-:W-:-:S04]  /*0440*/  FFMA R16, R21, R16, R21 ;  /* 0x0000001015107223 */ /* 0x000fc80000000015 */
[----:B------:R-:W-:-:S04]  /*0450*/  FFMA R21, R19, R16, RZ ;  /* 0x0000001013157223 */ /* 0x000fc800000000ff */
[----:B------:R-:W-:-:S04]  /*0460*/  FFMA R18, -R6, R21, R19 ;  /* 0x0000001506127223 */ /* 0x000fc80000000113 */
[----:B------:R-:W-:Y:S01]  /*0470*/  FFMA R39, R16, R18, R21 ;  /* 0x0000001210277223 */ /* 0x000fe20000000015 */
[----:B0-----:R-:W-:Y:S06]  /*0480*/  @!P0 BRA `(.L_x_1) ;  /* 0x00000000000c8947 */ /* 0x001fec0003800000 */
[----:B------:R-:W-:-:S07]  /*0490*/  MOV R20, 0x4b0 ;  /* 0x000004b000147802 */ /* 0x000fce0000000f00 */
[----:B------:R-:W-:Y:S05]  /*04a0*/  CALL.REL.NOINC `($__internal_0_$__cuda_sm3x_div_rn_noftz_f32_slowpath) ;  /* 0x0000001c00307944 */ /* 0x000fea0003c00000 */
[----:B------:R-:W-:-:S07]  /*04b0*/  MOV R39, R40 ;  /* 0x0000002800277202 */ /* 0x000fce0000000f00 */
.L_x_1:
[----:B------:R-:W-:Y:S05]  /*04c0*/  BSYNC.RECONVERGENT B0 ;  /* 0x0000000000007941 */ /* 0x000fea0003800200 */
.L_x_0:
[----:B------:R-:W-:Y:S01]  /*04d0*/  FADD R16, R7, -R44 ;  /* 0x8000002c07107221 */ /* 0x000fe20000000000 */
[----:B------:R-:W0:Y:S01]  /*04e0*/  MUFU.RCP R23, R6 ;  /* 0x0000000600177308 */ /* 0x000e220000001000 */
[----:B------:R-:W-:Y:S02]  /*04f0*/  BSSY.RECONVERGENT B0, `(.L_x_2) ;  /* 0x0000014000007945 */ /* 0x000fe40003800200 */
[----:B------:R-:W-:-:S04]  /*0500*/  FADD R19, R17, R16 ;  /* 0x0000001011137221 */ /* 0x000fc80000000000 */
[----:B------:R-:W-:-:S04]  /*0510*/  FADD R16, R10, R19 ;  /* 0x000000130a107221 */ /* 0x000fc80000000000 */
[----:B------:R-:W-:-:S04]  /*0520*/  FADD R19, -R41, R16 ;  /* 0x0000001029137221 */ /* 0x000fc80000000100 */
[----:B------:R-:W-:-:S04]  /*0530*/  FADD R19, -R24, R19 ;  /* 0x0000001318137221 */ /* 0x000fc80000000100 */
[----:B------:R-:W-:-:S04]  /*0540*/  FADD R19, R38, R19 ;  /* 0x0000001326137221 */ /* 0x000fc80000000000 */
[----:B------:R-:W-:-:S04]  /*0550*/  FADD R16, R14, R19 ;  /* 0x000000130e107221 */ /* 0x000fc80000000000 */
[----:B------:R-:W-:Y:S01]  /*0560*/  FADD R19, -R13, R16 ;  /* 0x000000100d137221 */ /* 0x000fe20000000100 */
[----:B0-----:R-:W-:-:S03]  /*0570*/  FFMA R16, -R6, R23, 1 ;  /* 0x3f80000006107423 */ /* 0x001fc60000000117 */
[----:B------:R-:W-:Y:S01]  /*0580*/  FADD R21, -R12, R19 ;  /* 0x000000130c157221 */ /* 0x000fe20000000100 */
[----:B------:R-:W-:-:S03]  /*0590*/  FFMA R16, R23, R16, R23 ;  /* 0x0000001017107223 */ /* 0x000fc60000000017 */
[----:B------:R-:W0:Y:S01]  /*05a0*/  FCHK P0, R21, R6 ;  /* 0x0000000615007302 */ /* 0x000e220000000000 */
[----:B------:R-:W-:-:S04]  /*05b0*/  FFMA R19, R16, R21, RZ ;  /* 0x0000001510137223 */ /* 0x000fc800000000ff */
[----:B------:R-:W-:-:S04]  /*05c0*/  FFMA R18, -R6, R19, R21 ;  /* 0x0000001306127223 */ /* 0x000fc80000000115 */
[----:B------:R-:W-:Y:S01]  /*05d0*/  FFMA R16, R16, R18, R19 ;  /* 0x0000001210107223 */ /* 0x000fe20000000013 */
[----:B0-----:R-:W-:Y:S06]  /*05e0*/  @!P0 BRA `(.L_x_3) ;  /* 0x0000000000108947 */ /* 0x001fec0003800000 */
[----:B------:R-:W-:Y:S02]  /*05f0*/  MOV R19, R21 ;  /* 0x0000001500137202 */ /* 0x000fe40000000f00 */
[----:B------:R-:W-:-:S07]  /*0600*/  MOV R20, 0x620 ;  /* 0x0000062000147802 */ /* 0x000fce0000000f00 */
[----:B------:R-:W-:Y:S05]  /*0610*/  CALL.REL.NOINC `($__internal_0_$__cuda_sm3x_div_rn_noftz_f32_slowpath) ;  /* 0x0000001800d47944 */ /* 0x000fea0003c00000 */
[----:B------:R-:W-:-:S07]  /*0620*/  MOV R16, R40 ;  /* 0x0000002800107202 */ /* 0x000fce0000000f00 */
.L_x_3:
[----:B------:R-:W-:Y:S05]  /*0630*/  BSYNC.RECONVERGENT B0 ;  /* 0x0000000000007941 */ /* 0x000fea0003800200 */
.L_x_2:
[----:B------:R-:W-:Y:S01]  /*0640*/  FADD R18, R9, -R26 ;  /* 0x8000001a09127221 */ /* 0x000fe20000000000 */
[----:B------:R-:W0:Y:S01]  /*0650*/  MUFU.RCP R23, R6 ;  /* 0x0000000600177308 */ /* 0x000e220000001000 */
[----:B------:R-:W-:Y:S02]  /*0660*/  BSSY.RECONVERGENT B0, `(.L_x_4) ;  /* 0x0000013000007945 */ /* 0x000fe40003800200 */
[----:B------:R-:W-:-:S04]  /*0670*/  FADD R19, R17, R18 ;  /* 0x0000001211137221 */ /* 0x000fc80000000000 */
[----:B------:R-:W-:-:S04]  /*0680*/  FADD R18, R10, R19 ;  /* 0x000000130a127221 */ /* 0x000fc80000000000 */
[----:B------:R-:W-:-:S04]  /*0690*/  FADD R19, R41, R18 ;  /* 0x0000001229137221 */ /* 0x000fc80000000000 */
[----:B------:R-:W-:-:S04]  /*06a0*/  FADD R19, R24, R19 ;  /* 0x0000001318137221 */ /* 0x000fc80000000000 */
[----:B------:R-:W-:-:S04]  /*06b0*/  FADD R19, -R38, R19 ;  /* 0x0000001326137221 */ /* 0x000fc80000000100 */
[----:B------:R-:W-:-:S04]  /*06c0*/  FADD R18, -R14, R19 ;  /* 0x000000130e127221 */ /* 0x000fc80000000100 */
        /* <DEDUP_REMOVED lines=12> */
.L_x_5:
[----:B------:R-:W-:Y:S05]  /*0790*/  BSYNC.RECONVERGENT B0 ;  /* 0x0000000000007941 */ /* 0x000fea0003800200 */
.L_x_4:
[----:B------:R-:W0:Y:S01]  /*07a0*/  LDCU UR10, c[0x0][0x3ac] ;  /* 0x00007580ff0a77ac */ /* 0x000e220008000800 */
[----:B------:R-:W-:Y:S01]  /*07b0*/  ISETP.NE.AND P0, PT, R15, RZ, PT ;  /* 0x000000ff0f00720c */ /* 0x000fe20003f05270 */
[----:B------:R-:W-:Y:S01]  /*07c0*/  BSSY.RECONVERGENT B0, `(.L_x_6) ;  /* 0x0000077000007945 */ /* 0x000fe20003800200 */
[----:B------:R-:W1:Y:S01]  /*07d0*/  LDCU UR11, c[0x0][0x3b0] ;  /* 0x00007600ff0b77ac */ /* 0x000e620008000800 */
[----:B------:R-:W2:Y:S01]  /*07e0*/  LDCU UR12, c[0x0][0x3a8] ;  /* 0x00007500ff0c77ac */ /* 0x000ea20008000800 */
[----:B0-----:R-:W-:Y:S02]  /*07f0*/  UIADD3 UR4, UPT, UPT, UR10, -0x1, URZ ;  /* 0xffffffff0a047890 */ /* 0x001fe4000fffe0ff */
[----:B-1----:R-:W-:-:S07]  /*0800*/  UIADD3 UR5, UPT, UPT, UR11, -0x1, URZ ;  /* 0xffffffff0b057890 */ /* 0x002fce000fffe0ff */
[----:B--2---:R-:W-:Y:S05]  /*0810*/  @P0 BRA `(.L_x_7) ;  /* 0x0000000400c40947 */ /* 0x004fea0003800000 */
[----:B------:R-:W-:-:S04]  /*0820*/  ISETP.NE.AND P0, PT, R8, UR4, PT ;  /* 0x0000000408007c0c */ /* 0x000fc8000bf05270 */
[----:B------:R-:W-:-:S04]  /*0830*/  ISETP.EQ.OR P0, PT, R8, RZ, !P0 ;  /* 0x000000ff0800720c */ /* 0x000fc80004702670 */
[----:B------:R-:W-:-:S04]  /*0840*/  ISETP.EQ.OR P0, PT, R0, RZ, P0 ;  /* 0x000000ff0000720c */ /* 0x000fc80000702670 */
[----:B------:R-:W-:-:S13]  /*0850*/  ISETP.EQ.OR P0, PT, R0, UR5, P0 ;  /* 0x0000000500007c0c */ /* 0x000fda0008702670 */
[----:B------:R-:W-:Y:S05]  /*0860*/  @P0 BRA `(.L_x_7) ;  /* 0x0000000400b00947 */ /* 0x000fea0003800000 */
[----:B------:R-:W0:Y:S01]  /*0870*/  F2F.F64.F32 R20, R6 ;  /* 0x0000000600147310 */ /* 0x000e220000201800 */
[C---:B------:R-:W-:Y:S01]  /*0880*/  FMUL R28, R39.reuse, -3 ;  /* 0xc0400000271c7820 */ /* 0x040fe20000400000 */
[----:B------:R-:W-:Y:S01]  /*0890*/  UMOV UR8, 0x1c71c71c ;  /* 0x1c71c71c00087882 */ /* 0x000fe20000000000 */
[----:B------:R-:W-:Y:S01]  /*08a0*/  UMOV UR9, 0x3fbc71c7 ;  /* 0x3fbc71c700097882 */ /* 0x000fe20000000000 */
[----:B------:R-:W-:-:S04]  /*08b0*/  FMUL R30, R39, 3 ;  /* 0x40400000271e7820 */ /* 0x000fc80000400000 */
[----:B------:R-:W-:Y:S01]  /*08c0*/  F2F.F64.F32 R18, R5 ;  /* 0x0000000500127310 */ /* 0x000fe20000201800 */
[----:B0-----:R-:W-:-:S07]  /*08d0*/  DMUL R32, R20, UR8 ;  /* 0x0000000814207c28 */ /* 0x001fce0008000000 */
[----:B------:R-:W0:Y:S01]  /*08e0*/  F2F.F64.F32 R28, R28 ;  /* 0x0000001c001c7310 */ /* 0x000e220000201800 */
[----:B------:R-:W1:Y:S01]  /*08f0*/  LDCU UR8, c[0x0][0x3a0] ;  /* 0x00007400ff0877ac */ /* 0x000e620008000800 */
[----:B------:R-:W-:-:S06]  /*0900*/  UMOV UR9, 0x3f8c71c7 ;  /* 0x3f8c71c700097882 */ /* 0x000fcc0000000000 */
[----:B------:R-:W-:Y:S01]  /*0910*/  F2F.F64.F32 R22, R9 ;  /* 0x0000000900167310 */ /* 0x000fe20000201800 */
[----:B0-----:R-:W-:-:S07]  /*0920*/  DFMA R36, R32, R28, R18 ;  /* 0x0000001c2024722b */ /* 0x001fce0000000012 */
[----:B------:R-:W-:Y:S01]  /*0930*/  F2F.F64.F32 R46, R46 ;  /* 0x0000002e002e7310 */ /* 0x000fe20000201800 */
[C---:B------:R-:W-:Y:S01]  /*0940*/  FMUL R29, R40.reuse, -3 ;  /* 0xc0400000281d7820 */ /* 0x040fe20000400000 */
[----:B------:R-:W-:Y:S01]  /*0950*/  FMUL R18, R40, 3 ;  /* 0x4040000028127820 */ /* 0x000fe20000400000 */
[----:B-1----:R-:W-:Y:S01]  /*0960*/  FADD R16, -R16, UR8 ;  /* 0x0000000810107e21 */ /* 0x002fe20008000100 */
[----:B------:R-:W-:Y:S02]  /*0970*/  UMOV UR8, 0x1c71c71c ;  /* 0x1c71c71c00087882 */ /* 0x000fe40000000000 */
[----:B------:R-:W-:Y:S01]  /*0980*/  DMUL R20, R20, UR8 ;  /* 0x0000000814147c28 */ /* 0x000fe20008000000 */
[C---:B------:R-:W-:Y:S01]  /*0990*/  FMUL R25, R16.reuse, 3 ;  /* 0x4040000010197820 */ /* 0x040fe20000400000 */
[----:B------:R-:W0:Y:S01]  /*09a0*/  F2F.F64.F32 R28, R29 ;  /* 0x0000001d001c7310 */ /* 0x000e220000201800 */
[----:B------:R-:W-:Y:S01]  /*09b0*/  FMUL R42, R16, -3 ;  /* 0xc0400000102a7820 */ /* 0x000fe20000400000 */
[----:B------:R-:W1:Y:S06]  /*09c0*/  LDCU UR8, c[0x0][0x3a0] ;  /* 0x00007400ff0877ac */ /* 0x000e6c0008000800 */
[----:B------:R-:W2:Y:S01]  /*09d0*/  F2F.F64.F32 R30, R30 ;  /* 0x0000001e001e7310 */ /* 0x000ea20000201800 */
[----:B0-----:R-:W-:-:S07]  /*09e0*/  DFMA R34, R32, R28, R22 ;  /* 0x0000001c2022722b */ /* 0x001fce0000000016 */
[----:B------:R-:W-:Y:S01]  /*09f0*/  F2F.F64.F32 R26, R26 ;  /* 0x0000001a001a7310 */ /* 0x000fe20000201800 */
[----:B--2---:R-:W-:-:S07]  /*0a00*/  DFMA R46, R32, R30, R46 ;  /* 0x0000001e202e722b */ /* 0x004fce000000002e */
[----:B------:R-:W0:Y:S08]  /*0a10*/  F2F.F64.F32 R18, R18 ;  /* 0x0000001200127310 */ /* 0x000e300000201800 */
[----:B------:R-:W-:Y:S01]  /*0a20*/  F2F.F32.F64 R5, R36 ;  /* 0x0000002400057310 */ /* 0x000fe20000301000 */
[----:B0-----:R-:W-:-:S07]  /*0a30*/  DFMA R26, R32, R18, R26 ;  /* 0x00000012201a722b */ /* 0x001fce000000001a */
[----:B------:R-:W-:Y:S08]  /*0a40*/  F2F.F64.F32 R22, R7 ;  /* 0x0000000700167310 */ /* 0x000ff00000201800 */
[----:B------:R-:W0:Y:S08]  /*0a50*/  F2F.F64.F32 R36, R25 ;  /* 0x0000001900247310 */ /* 0x000e300000201800 */
[----:B------:R-:W-:Y:S01]  /*0a60*/  F2F.F32.F64 R9, R34 ;  /* 0x0000002200097310 */ /* 0x000fe20000301000 */
[----:B0-----:R-:W-:-:S07]  /*0a70*/  DFMA R36, R32, R36, R22 ;  /* 0x000000242024722b */ /* 0x001fce0000000016 */
[----:B------:R-:W-:Y:S08]  /*0a80*/  F2F.F64.F32 R30, -R39 ;  /* 0x80000027001e7310 */ /* 0x000ff00000201800 */
[----:B------:R-:W0:Y:S08]  /*0a90*/  F2F.F64.F32 R28, R16 ;  /* 0x00000010001c7310 */ /* 0x000e300000201800 */
[----:B------:R-:W-:Y:S01]  /*0aa0*/  F2F.F64.F32 R44, R44 ;  /* 0x0000002c002c7310 */ /* 0x000fe20000201800 */
[----:B0-----:R-:W-:-:S07]  /*0ab0*/  DADD R22, R30, R28 ;  /* 0x000000001e167229 */ /* 0x001fce000000001c */
[----:B------:R-:W0:Y:S01]  /*0ac0*/  F2F.F64.F32 R34, R42 ;  /* 0x0000002a00227310 */ /* 0x000e220000201800 */
[----:B------:R-:W-:-:S07]  /*0ad0*/  DADD R30, R30, -R28 ;  /* 0x000000001e1e7229 */ /* 0x000fce000000081c */
[----:B------:R-:W2:Y:S01]  /*0ae0*/  F2F.F64.F32 R18, -R40 ;  /* 0x8000002800127310 */ /* 0x000ea20000201800 */
[----:B0-----:R-:W-:-:S07]  /*0af0*/  DFMA R44, R32, R34, R44 ;  /* 0x00000022202c722b */ /* 0x001fce000000002c */
[----:B------:R-:W-:Y:S01]  /*0b00*/  F2F.F32.F64 R7, R36 ;  /* 0x0000002400077310 */ /* 0x000fe20000301000 */
[----:B--2---:R-:W-:-:S07]  /*0b10*/  DADD R32, R22, R18 ;  /* 0x0000000016207229 */ /* 0x004fce0000000012 */
[----:B------:R-:W0:Y:S01]  /*0b20*/  F2F.F64.F32 R34, R39 ;  /* 0x0000002700227310 */ /* 0x000e220000201800 */
[----:B------:R-:W-:Y:S02]  /*0b30*/  DADD R52, R18, R30 ;  /* 0x0000000012347229 */ /* 0x000fe4000000001e */
[----:B------:R-:W-:-:S05]  /*0b40*/  DMUL R48, R32, 3 ;  /* 0x4008000020307828 */ /* 0x000fca0000000000 */
[----:B------:R-:W-:Y:S01]  /*0b50*/  F2F.F32.F64 R26, R26 ;  /* 0x0000001a001a7310 */ /* 0x000fe20000301000 */
[----:B------:R-:W-:Y:S02]  /*0b60*/  DMUL R52, R52, 3 ;  /* 0x4008000034347828 */ /* 0x000fe40000000000 */
[----:B0-----:R-:W-:-:S05]  /*0b70*/  DADD R32, R28, R34 ;  /* 0x000000001c207229 */ /* 0x001fca0000000022 */
[----:B------:R-:W-:Y:S01]  /*0b80*/  F2F.F32.F64 R16, R48 ;  /* 0x0000003000107310 */ /* 0x000fe20000301000 */
[----:B------:R-:W-:Y:S02]  /*0b90*/  DADD R28, -R28, R34 ;  /* 0x000000001c1c7229 */ /* 0x000fe40000000122 */
[----:B------:R-:W-:-:S05]  /*0ba0*/  DADD R36, R18, R32 ;  /* 0x0000000012247229 */ /* 0x000fca0000000020 */
[----:B------:R0:W2:Y:S01]  /*0bb0*/  F2F.F64.F32 R34, R40 ;  /* 0x0000002800227310 */ /* 0x0000a20000201800 */
[----:B------:R-:W-:Y:S02]  /*0bc0*/  DADD R18, R18, R28 ;  /* 0x0000000012127229 */ /* 0x000fe4000000001c */
[----:B------:R-:W-:-:S05]  /*0bd0*/  DMUL R42, R36, 3 ;  /* 0x40080000242a7828 */ /* 0x000fca0000000000 */
[----:B------:R3:W-:Y:S01]  /*0be0*/  F2F.F32.F64 R25, R52 ;  /* 0x0000003400197310 */ /* 0x0007e20000301000 */
[----:B------:R-:W-:Y:S01]  /*0bf0*/  DMUL R50, R18, 3 ;  /* 0x4008000012327828 */ /* 0x000fe20000000000 */
[----:B0-----:R-:W-:Y:S01]  /*0c00*/  HFMA2 R40, -RZ, RZ, 0, 0 ;  /* 0x00000000ff287431 */ /* 0x001fe200000001ff */
[----:B--2---:R-:W-:-:S05]  /*0c10*/  DADD R22, R22, R34 ;  /* 0x0000000016167229 */ /* 0x004fca0000000022 */
[----:B------:R-:W-:Y:S01]  /*0c20*/  F2F.F64.F32 R18, R17 ;  /* 0x0000001100127310 */ /* 0x000fe20000201800 */
[--C-:B------:R-:W-:Y:S02]  /*0c30*/  DADD R32, R32, R34.reuse ;  /* 0x0000000020207229 */ /* 0x100fe40000000022 */
[--C-:B------:R-:W-:Y:S02]  /*0c40*/  DADD R30, R30, R34.reuse ;  /* 0x000000001e1e7229 */ /* 0x100fe40000000022 */
[----:B------:R-:W-:Y:S02]  /*0c50*/  DADD R28, R28, R34 ;  /* 0x000000001c1c7229 */ /* 0x000fe40000000022 */
[----:B------:R-:W-:Y:S01]  /*0c60*/  DMUL R48, R22, 3 ;  /* 0x4008000016307828 */ /* 0x000fe20000000000 */
[----:B------:R0:W-:Y:S03]  /*0c70*/  F2F.F32.F64 R27, R42 ;  /* 0x0000002a001b7310 */ /* 0x0001e60000301000 */
[----:B---3--:R-:W-:-:S05]  /*0c80*/  DMUL R52, R30, 3 ;  /* 0x400800001e347828 */ /* 0x008fca0000000000 */
[----:B------:R1:W2:Y:S01]  /*0c90*/  F2F.F64.F32 R22, R16 ;  /* 0x0000001000167310 */ /* 0x0002a20000201800 */
[----:B0-----:R-:W-:-:S07]  /*0ca0*/  DMUL R42, R32, 3 ;  /* 0x40080000202a7828 */ /* 0x001fce0000000000 */
[----:B------:R-:W-:Y:S01]  /*0cb0*/  F2F.F64.F32 R32, R41 ;  /* 0x0000002900207310 */ /* 0x000fe20000201800 */
[----:B-1----:R-:W-:Y:S01]  /*0cc0*/  MOV R16, UR8 ;  /* 0x0000000800107c02 */ /* 0x002fe20008000f00 */
[----:B--2---:R-:W-:-:S06]  /*0cd0*/  DFMA R22, R20, R22, R18 ;  /* 0x000000161416722b */ /* 0x004fcc0000000012 */
[----:B------:R-:W-:Y:S08]  /*0ce0*/  F2F.F32.F64 R37, R48 ;  /* 0x0000003000257310 */ /* 0x000ff00000301000 */
[----:B------:R-:W0:Y:S08]  /*0cf0*/  F2F.F64.F32 R18, R25 ;  /* 0x0000001900127310 */ /* 0x000e300000201800 */
[----:B------:R-:W-:Y:S01]  /*0d00*/  F2F.F32.F64 R39, R42 ;  /* 0x0000002a00277310 */ /* 0x000fe20000301000 */
[----:B0-----:R-:W-:-:S07]  /*0d10*/  DFMA R18, R20, R18, R32 ;  /* 0x000000121412722b */ /* 0x001fce0000000020 */
[----:B------:R0:W-:Y:S08]  /*0d20*/  F2F.F32.F64 R36, R50 ;  /* 0x0000003200247310 */ /* 0x0001f00000301000 */
[----:B------:R-:W-:Y:S01]  /*0d30*/  F2F.F32.F64 R41, R18 ;  /* 0x0000001200297310 */ /* 0x000fe20000301000 */
[----:B0-----:R-:W-:-:S07]  /*0d40*/  DMUL R50, R28, 3 ;  /* 0x400800001c327828 */ /* 0x001fce0000000000 */
[----:B------:R-:W-:Y:S08]  /*0d50*/  F2F.F64.F32 R30, R10 ;  /* 0x0000000a001e7310 */ /* 0x000ff00000201800 */
[----:B------:R-:W0:Y:S08]  /*0d60*/  F2F.F64.F32 R48, R27 ;  /* 0x0000001b00307310 */ /* 0x000e300000201800 */
[----:B------:R-:W-:Y:S01]  /*0d70*/  F2F.F32.F64 R34, R52 ;  /* 0x0000003400227310 */ /* 0x000fe20000301000 */
[----:B0-----:R-:W-:-:S07]  /*0d80*/  DFMA R48, R20, R48, R30 ;  /* 0x000000301430722b */ /* 0x001fce000000001e */
[----:B------:R-:W-:Y:S08]  /*0d90*/  F2F.F64.F32 R28, R38 ;  /* 0x00000026001c7310 */ /* 0x000ff00000201800 */
[----:B------:R-:W-:Y:S08]  /*0da0*/  F2F.F64.F32 R18, R14 ;  /* 0x0000000e00127310 */ /* 0x000ff00000201800 */
[----:B------:R-:W0:Y:S08]  /*0db0*/  F2F.F64.F32 R42, R37 ;  /* 0x00000025002a7310 */ /* 0x000e300000201800 */
[----:B------:R1:W2:Y:S01]  /*0dc0*/  F2F.F64.F32 R32, R39 ;  /* 0x0000002700207310 */ /* 0x0002a20000201800 */
[----:B0-----:R-:W-:-:S07]  /*0dd0*/  DFMA R42, R20, R42, R28 ;  /* 0x0000002a142a722b */ /* 0x001fce000000001c */
[----:B------:R-:W-:Y:S01]  /*0de0*/  F2F.F32.F64 R35, R50 ;  /* 0x0000003200237310 */ /* 0x000fe20000301000 */
[----:B-1----:R-:W-:Y:S01]  /*0df0*/  MOV R39, RZ ;  /* 0x000000ff00277202 */ /* 0x002fe20000000f00 */
[----:B--2---:R-:W-:-:S06]  /*0e00*/  DFMA R32, R20, R32, R18 ;  /* 0x000000201420722b */ /* 0x004fcc0000000012 */
[----:B------:R-:W-:Y:S08]  /*0e10*/  F2F.F32.F64 R17, R22 ;  /* 0x0000001600117310 */ /* 0x000ff00000301000 */
[----:B------:R-:W-:Y:S08]  /*0e20*/  F2F.F64.F32 R22, R13 ;  /* 0x0000000d00167310 */ /* 0x000ff00000201800 */
[----:B------:R-:W0:Y:S08]  /*0e30*/  F2F.F64.F32 R30, R34 ;  /* 0x00000022001e7310 */ /* 0x000e300000201800 */
[----:B------:R-:W-:Y:S01]  /*0e40*/  F2F.F64.F32 R24, R24 ;  /* 0x0000001800187310 */ /* 0x000fe20000201800 */
[----:B0-----:R-:W-:-:S07]  /*0e50*/  DFMA R22, R20, R30, R22 ;  /* 0x0000001e1416722b */ /* 0x001fce0000000016 */
[----:B------:R-:W-:Y:S08]  /*0e60*/  F2F.F64.F32 R18, R12 ;  /* 0x0000000c00127310 */ /* 0x000ff00000201800 */
[----:B------:R-:W0:Y:S08]  /*0e70*/  F2F.F64.F32 R36, R36 ;  /* 0x0000002400247310 */ /* 0x000e300000201800 */
[----:B------:R-:W1:Y:S01]  /*0e80*/  F2F.F64.F32 R28, R35 ;  /* 0x00000023001c7310 */ /* 0x000e620000201800 */
[----:B0-----:R-:W-:-:S07]  /*0e90*/  DFMA R30, R20, R36, R24 ;  /* 0x00000024141e722b */ /* 0x001fce0000000018 */
[----:B------:R0:W2:Y:S01]  /*0ea0*/  F2F.F32.F64 R46, R46 ;  /* 0x0000002e002e7310 */ /* 0x0000a20000301000 */
[----:B-1----:R-:W-:-:S07]  /*0eb0*/  DFMA R18, R20, R28, R18 ;  /* 0x0000001c1412722b */ /* 0x002fce0000000012 */
[----:B------:R0:W1:Y:S08]  /*0ec0*/  F2F.F32.F64 R44, R44 ;  /* 0x0000002c002c7310 */ /* 0x0000700000301000 */
[----:B------:R0:W3:Y:S08]  /*0ed0*/  F2F.F32.F64 R10, R48 ;  /* 0x00000030000a7310 */ /* 0x0000f00000301000 */
[----:B------:R0:W4:Y:S08]  /*0ee0*/  F2F.F32.F64 R38, R42 ;  /* 0x0000002a00267310 */ /* 0x0001300000301000 */
[----:B------:R0:W0:Y:S08]  /*0ef0*/  F2F.F32.F64 R14, R32 ;  /* 0x00000020000e7310 */ /* 0x0000300000301000 */
[----:B------:R0:W0:Y:S08]  /*0f00*/  F2F.F32.F64 R13, R22 ;  /* 0x00000016000d7310 */ /* 0x0000300000301000 */
[----:B------:R0:W0:Y:S08]  /*0f10*/  F2F.F32.F64 R24, R30 ;  /* 0x0000001e00187310 */ /* 0x0000300000301000 */
[----:B-1234-:R0:W0:Y:S02]  /*0f20*/  F2F.F32.F64 R12, R18 ;  /* 0x00000012000c7310 */ /* 0x01e0240000301000 */
.L_x_7:
[----:B------:R-:W-:Y:S05]  /*0f30*/  BSYNC.RECONVERGENT B0 ;  /* 0x0000000000007941 */ /* 0x000fea0003800200 */
.L_x_6:
[----:B------:R-:W-:Y:S01]  /*0f40*/  UIADD3 UR4, UPT, UPT, UR10, -0x1, URZ ;  /* 0xffffffff0a047890 */ /* 0x000fe2000fffe0ff */
[----:B0-----:R-:W0:Y:S01]  /*0f50*/  LDC.64 R18, c[0x0][0x380] ;  /* 0x0000e000ff127b82 */ /* 0x001e220000000a00 */
[----:B------:R-:W-:Y:S01]  /*0f60*/  UIADD3 UR5, UPT, UPT, UR11, -0x1, URZ ;  /* 0xffffffff0b057890 */ /* 0x000fe2000fffe0ff */
[C---:B------:R-:W-:Y:S01]  /*0f70*/  ISETP.GE.AND P2, PT, R15.reuse, 0x1, PT ;  /* 0x000000010f00780c */ /* 0x040fe20003f46270 */
[----:B------:R-:W-:Y:S01]  /*0f80*/  BSSY.RECONVERGENT B0, `(.L_x_8) ;  /* 0x00000e2000007945 */ /* 0x000fe20003800200 */
[----:B------:R-:W-:Y:S02]  /*0f90*/  IADD3 R20, PT, PT, R15, 0x1, RZ ;  /* 0x000000010f147810 */ /* 0x000fe40007ffe0ff */
[C---:B------:R-:W-:Y:S01]  /*0fa0*/  ISETP.NE.AND P0, PT, R8.reuse, UR4, PT ;  /* 0x0000000408007c0c */ /* 0x040fe2000bf05270 */
[----:B------:R-:W-:Y:S01]  /*0fb0*/  UIADD3 UR4, UPT, UPT, UR12, -0x1, URZ ;  /* 0xffffffff0c047890 */ /* 0x000fe2000fffe0ff */
[C---:B------:R-:W-:Y:S02]  /*0fc0*/  IADD3 R22, PT, PT, R8.reuse, 0x1, RZ ;  /* 0x0000000108167810 */ /* 0x040fe40007ffe0ff */
[----:B------:R-:W-:-:S02]  /*0fd0*/  ISETP.EQ.OR P0, PT, R8, RZ, !P0 ;  /* 0x000000ff0800720c */ /* 0x000fc40004702670 */
[----:B------:R-:W-:Y:S02]  /*0fe0*/  ISETP.NE.AND P1, PT, R8, RZ, PT ;  /* 0x000000ff0800720c */ /* 0x000fe40003f25270 */
[----:B------:R-:W-:Y:S02]  /*0ff0*/  ISETP.EQ.OR P0, PT, R0, RZ, P0 ;  /* 0x000000ff0000720c */ /* 0x000fe40000702670 */
[----:B------:R-:W-:Y:S02]  /*1000*/  ISETP.NE.AND P3, PT, R20, UR12, PT ;  /* 0x0000000c14007c0c */ /* 0x000fe4000bf65270 */
[----:B------:R-:W-:Y:S02]  /*1010*/  ISETP.EQ.OR P0, PT, R0, UR5, P0 ;  /* 0x0000000500007c0c */ /* 0x000fe40008702670 */
[C---:B------:R-:W-:Y:S02]  /*1020*/  SEL R21, R15.reuse, UR12, P2 ;  /* 0x0000000c0f157c07 */ /* 0x040fe40009000000 */
[----:B------:R-:W-:Y:S01]  /*1030*/  ISETP.EQ.OR P0, PT, R15, UR4, P0 ;  /* 0x000000040f007c0c */ /* 0x000fe20008702670 */
[----:B------:R-:W-:Y:S01]  /*1040*/  IMAD R15, R11, UR10, R15 ;  /* 0x0000000a0b0f7c24 */ /* 0x000fe2000f8e020f */
[----:B------:R-:W-:-:S02]  /*1050*/  ISETP.NE.AND P2, PT, R22, UR10, PT ;  /* 0x0000000a16007c0c */ /* 0x000fc4000bf45270 */
[----:B------:R-:W-:Y:S02]  /*1060*/  SEL R23, R8, UR10, P1 ;  /* 0x0000000a08177c07 */ /* 0x000fe40008800000 */
[----:B------:R-:W-:Y:S02]  /*1070*/  SEL R33, R20, RZ, P3 ;  /* 0x000000ff14217207 */ /* 0x000fe40001800000 */
[----:B------:R-:W-:Y:S02]  /*1080*/  IADD3 R21, PT, PT, R21, -0x1, RZ ;  /* 0xffffffff15157810 */ /* 0x000fe40007ffe0ff */
[----:B------:R-:W-:Y:S01]  /*1090*/  SEL R22, R22, RZ, P2 ;  /* 0x000000ff16167207 */ /* 0x000fe20001000000 */
[C---:B------:R-:W-:Y:S01]  /*10a0*/  IMAD R20, R8.reuse, UR12, R33 ;  /* 0x0000000c08147c24 */ /* 0x040fe2000f8e0221 */
[----:B------:R-:W-:Y:S01]  /*10b0*/  IADD3 R34, PT, PT, R23, -0x1, RZ ;  /* 0xffffffff17227810 */ /* 0x000fe20007ffe0ff */
[----:B------:R-:W-:Y:S01]  /*10c0*/  IMAD R36, R8, UR12, R21 ;  /* 0x0000000c08247c24 */ /* 0x000fe2000f8e0215 */
[----:B------:R-:W-:Y:S01]  /*10d0*/  ISETP.NE.AND P1, PT, R0, RZ, PT ;  /* 0x000000ff0000720c */ /* 0x000fe20003f25270 */
[----:B------:R-:W-:Y:S01]  /*10e0*/  IMAD R31, R22, UR12, R33 ;  /* 0x0000000c161f7c24 */ /* 0x000fe2000f8e0221 */
[----:B------:R-:W-:Y:S01]  /*10f0*/  IADD3 R28, PT, PT, R0, 0x1, RZ ;  /* 0x00000001001c7810 */ /* 0x000fe20007ffe0ff */
[----:B------:R-:W-:-:S02]  /*1100*/  IMAD R30, R34, UR12, R15 ;  /* 0x0000000c221e7c24 */ /* 0x000fc4000f8e020f */
[----:B------:R-:W-:Y:S02]  /*1110*/  IMAD R33, R34, UR12, R33 ;  /* 0x0000000c22217c24 */ /* 0x000fe4000f8e0221 */
[C---:B------:R-:W-:Y:S02]  /*1120*/  IMAD R29, R22.reuse, UR12, R15 ;  /* 0x0000000c161d7c24 */ /* 0x040fe4000f8e020f */
[--C-:B------:R-:W-:Y:S02]  /*1130*/  IMAD R32, R22, UR12, R21.reuse ;  /* 0x0000000c16207c24 */ /* 0x100fe4000f8e0215 */
[----:B------:R-:W-:Y:S02]  /*1140*/  IMAD R34, R34, UR12, R21 ;  /* 0x0000000c22227c24 */ /* 0x000fe4000f8e0215 */
[C---:B------:R-:W-:Y:S02]  /*1150*/  IMAD R35, R11.reuse, UR10, R20 ;  /* 0x0000000a0b237c24 */ /* 0x040fe4000f8e0214 */
[----:B------:R-:W-:Y:S01]  /*1160*/  IMAD R36, R11, UR10, R36 ;  /* 0x0000000a0b247c24 */ /* 0x000fe2000f8e0224 */
[----:B0-----:R-:W-:Y:S06]  /*1170*/  @P0 BRA `(.L_x_9) ;  /* 0x0000000c00080947 */ /* 0x001fec0003800000 */
[----:B------:R-:W-:Y:S01]  /*1180*/  FMUL R8, R16, R16 ;  /* 0x0000001010087220 */ /* 0x000fe20000400000 */
[----:B------:R-:W0:Y:S01]  /*1190*/  F2F.F64.F32 R20, R6 ;  /* 0x0000000600147310 */ /* 0x000e220000201800 */
[----:B------:R-:W-:Y:S01]  /*11a0*/  HFMA2 R51, -RZ, RZ, 1.9921875, 0 ;  /* 0x3ff80000ff337431 */ /* 0x000fe200000001ff */
[----:B------:R-:W-:Y:S01]  /*11b0*/  MOV R50, 0x0 ;  /* 0x0000000000327802 */ /* 0x000fe20000000f00 */
[C---:B------:R-:W-:Y:S01]  /*11c0*/  FFMA R11, R39.reuse, R39, R8 ;  /* 0x00000027270b7223 */ /* 0x040fe20000000008 */
[----:B------:R-:W-:Y:S01]  /*11d0*/  UMOV UR4, 0x1c71c71c ;  /* 0x1c71c71c00047882 */ /* 0x000fe20000000000 */
[----:B------:R-:W-:Y:S01]  /*11e0*/  UMOV UR5, 0x3fcc71c7 ;  /* 0x3fcc71c700057882 */ /* 0x000fe20000000000 */
[----:B------:R-:W-:Y:S01]  /*11f0*/  FMUL R8, R39, 3 ;  /* 0x4040000027087820 */ /* 0x000fe20000400000 */
[----:B------:R-:W-:Y:S01]  /*1200*/  FFMA R11, R40, R40, R11 ;  /* 0x00000028280b7223 */ /* 0x000fe2000000000b */
[----:B------:R-:W-:Y:S01]  /*1210*/  UMOV UR8, 0x1c71c71c ;  /* 0x1c71c71c00087882 */ /* 0x000fe20000000000 */
[----:B------:R-:W-:Y:S01]  /*1220*/  UMOV UR9, 0x3f8c71c7 ;  /* 0x3f8c71c700097882 */ /* 0x000fe20000000000 */
[----:B------:R1:W2:Y:S01]  /*1230*/  F2F.F64.F32 R48, R8 ;  /* 0x0000000800307310 */ /* 0x0002a20000201800 */
[----:B------:R-:W-:Y:S01]  /*1240*/  FMUL R15, R8, R8 ;  /* 0x00000008080f7220 */ /* 0x000fe20000400000 */
[----:B------:R-:W-:Y:S01]  /*1250*/  FADD R37, R16, -R39 ;  /* 0x8000002710257221 */ /* 0x000fe20000000000 */
[----:B0-----:R-:W-:Y:S01]  /*1260*/  DMUL R42, R20, -UR4 ;  /* 0x80000004142a7c28 */ /* 0x001fe20008000000 */
[----:B------:R-:W-:-:S04]  /*1270*/  UMOV UR5, 0x3fbc71c7 ;  /* 0x3fbc71c700057882 */ /* 0x000fc80000000000 */
[----:B------:R-:W0:Y:S01]  /*1280*/  F2F.F64.F32 R22, R11 ;  /* 0x0000000b00167310 */ /* 0x000e220000201800 */
[----:B-1----:R-:W-:Y:S01]  /*1290*/  FMUL R8, R39, -3 ;  /* 0xc040000027087820 */ /* 0x002fe20000400000 */
[----:B--2---:R-:W-:Y:S02]  /*12a0*/  DADD R48, R48, 1 ;  /* 0x3ff0000030307429 */ /* 0x004fe40000000000 */
[----:B0-----:R-:W-:-:S08]  /*12b0*/  DFMA R50, R22, -R50, 1 ;  /* 0x3ff000001632742b */ /* 0x001fd00000000832 */
[----:B------:R-:W-:Y:S01]  /*12c0*/  DMUL R50, R42, R50 ;  /* 0x000000322a327228 */ /* 0x000fe20000000000 */
[----:B------:R0:W1:Y:S09]  /*12d0*/  F2F.F64.F32 R42, R15 ;  /* 0x0000000f002a7310 */ /* 0x0000720000201800 */
[----:B------:R-:W2:Y:S01]  /*12e0*/  F2F.F32.F64 R51, R50 ;  /* 0x0000003200337310 */ /* 0x000ea20000301000 */
[----:B0-----:R-:W-:Y:S01]  /*12f0*/  FMUL R15, R8, R8 ;  /* 0x00000008080f7220 */ /* 0x001fe20000400000 */
[----:B-1----:R-:W-:-:S02]  /*1300*/  DFMA R48, R42, 0.5, R48 ;  /* 0x3fe000002a30782b */ /* 0x002fc40000000030 */
[C---:B------:R-:W-:Y:S01]  /*1310*/  DMUL R42, R20.reuse, UR4 ;  /* 0x00000004142a7c28 */ /* 0x040fe20008000000 */
[----:B------:R-:W0:Y:S01]  /*1320*/  LDCU UR4, c[0x0][0x3a4] ;  /* 0x00007480ff0477ac */ /* 0x000e220008000800 */
[----:B------:R-:W-:-:S04]  /*1330*/  DMUL R20, R20, UR8 ;  /* 0x0000000814147c28 */ /* 0x000fc80008000000 */
[----:B------:R-:W-:Y:S01]  /*1340*/  DFMA R48, R22, -1.5, R48 ;  /* 0xbff800001630782b */ /* 0x000fe20000000030 */
[----:B--2---:R-:W-:Y:S02]  /*1350*/  FADD R11, R4, R51 ;  /* 0x00000033040b7221 */ /* 0x004fe40000000000 */
[----:B------:R1:W-:Y:S05]  /*1360*/  F2F.F64.F32 R50, R15 ;  /* 0x0000000f00327310 */ /* 0x0003ea0000201800 */
[----:B------:R-:W-:-:S03]  /*1370*/  DMUL R52, R42, R48 ;  /* 0x000000302a347228 */ /* 0x000fc60000000000 */
[----:B------:R-:W2:Y:S01]  /*1380*/  F2F.F64.F32 R48, R8 ;  /* 0x0000000800307310 */ /* 0x000ea20000201800 */
[----:B-1----:R-:W-:Y:S01]  /*1390*/  FMUL R15, R16, -3 ;  /* 0xc0400000100f7820 */ /* 0x002fe20000400000 */
[----:B0-----:R-:W-:-:S03]  /*13a0*/  FFMA R4, -R11, UR4, R4 ;  /* 0x000000040b047c23 */ /* 0x001fc60008000104 */
[----:B------:R-:W-:-:S03]  /*13b0*/  FMUL R25, R15, R15 ;  /* 0x0000000f0f197220 */ /* 0x000fc60000400000 */
[----:B------:R-:W0:Y:S01]  /*13c0*/  F2F.F32.F64 R52, R52 ;  /* 0x0000003400347310 */ /* 0x000e220000301000 */
[----:B--2---:R-:W-:-:S08]  /*13d0*/  DADD R48, R48, 1 ;  /* 0x3ff0000030307429 */ /* 0x004fd00000000000 */
[----:B------:R-:W-:Y:S01]  /*13e0*/  DFMA R48, R50, 0.5, R48 ;  /* 0x3fe000003230782b */ /* 0x000fe20000000030 */
[----:B0-----:R-:W-:-:S04]  /*13f0*/  FADD R6, R5, -R52 ;  /* 0x8000003405067221 */ /* 0x001fc80000000000 */
[----:B------:R-:W-:Y:S01]  /*1400*/  FFMA R11, -R6, UR4, R5 ;  /* 0x00000004060b7c23 */ /* 0x000fe20008000105 */
[----:B------:R-:W-:Y:S02]  /*1410*/  FMUL R6, R16, 3 ;  /* 0x4040000010067820 */ /* 0x000fe40000400000 */
[----:B------:R-:W-:Y:S02]  /*1420*/  DFMA R52, R22, -1.5, R48 ;  /* 0xbff800001634782b */ /* 0x000fe40000000030 */
[----:B------:R-:W0:Y:S01]  /*1430*/  F2F.F64.F32 R48, R6 ;  /* 0x0000000600307310 */ /* 0x000e220000201800 */
[----:B------:R-:W-:-:S05]  /*1440*/  FMUL R8, R6, R6 ;  /* 0x0000000606087220 */ /* 0x000fca0000400000 */
[----:B------:R-:W-:Y:S02]  /*1450*/  DMUL R52, R42, R52 ;  /* 0x000000342a347228 */ /* 0x000fe40000000000 */
[----:B0-----:R-:W-:-:S08]  /*1460*/  DADD R48, R48, 1 ;  /* 0x3ff0000030307429 */ /* 0x001fd00000000000 */
[----:B------:R-:W0:Y:S02]  /*1470*/  F2F.F32.F64 R53, R52 ;  /* 0x0000003400357310 */ /* 0x000e240000301000 */
[----:B0-----:R-:W-:-:S04]  /*1480*/  FADD R5, R46, -R53 ;  /* 0x800000352e057221 */ /* 0x001fc80000000000 */
[----:B------:R-:W-:Y:S02]  /*1490*/  FFMA R5, -R5, UR4, R46 ;  /* 0x0000000405057c23 */ /* 0x000fe4000800012e */
[----:B------:R0:W1:Y:S02]  /*14a0*/  F2F.F64.F32 R46, R8 ;  /* 0x00000008002e7310 */ /* 0x0000640000201800 */
[----:B0-----:R-:W-:Y:S01]  /*14b0*/  FMUL R8, R40, 3 ;  /* 0x4040000028087820 */ /* 0x001fe20000400000 */
[----:B-1----:R-:W-:-:S08]  /*14c0*/  DFMA R46, R46, 0.5, R48 ;  /* 0x3fe000002e2e782b */ /* 0x002fd00000000030 */
[----:B------:R-:W-:Y:S02]  /*14d0*/  DFMA R50, R22, -1.5, R46 ;  /* 0xbff800001632782b */ /* 0x000fe4000000002e */
[----:B------:R0:W1:Y:S06]  /*14e0*/  F2F.F64.F32 R46, R15 ;  /* 0x0000000f002e7310 */ /* 0x00006c0000201800 */
[----:B------:R-:W-:Y:S01]  /*14f0*/  DMUL R50, R42, R50 ;  /* 0x000000322a327228 */ /* 0x000fe20000000000 */
[----:B0-----:R-:W-:Y:S01]  /*1500*/  FMUL R15, R8, R8 ;  /* 0x00000008080f7220 */ /* 0x001fe20000400000 */
[----:B-1----:R-:W-:-:S08]  /*1510*/  DADD R46, R46, 1 ;  /* 0x3ff000002e2e7429 */ /* 0x002fd00000000000 */
[----:B------:R-:W0:Y:S02]  /*1520*/  F2F.F32.F64 R50, R50 ;  /* 0x0000003200327310 */ /* 0x000e240000301000 */
[----:B0-----:R-:W-:-:S04]  /*1530*/  FADD R48, R7, -R50 ;  /* 0x8000003207307221 */ /* 0x001fc80000000000 */
[----:B------:R-:W-:Y:S02]  /*1540*/  FFMA R6, -R48, UR4, R7 ;  /* 0x0000000430067c23 */ /* 0x000fe40008000107 */
[----:B------:R0:W1:Y:S02]  /*1550*/  F2F.F64.F32 R48, R25 ;  /* 0x0000001900307310 */ /* 0x0000640000201800 */
[----:B0-----:R-:W-:-:S04]  /*1560*/  FMUL R25, R40, -3 ;  /* 0xc040000028197820 */ /* 0x001fc80000400000 */
[----:B------:R-:W-:Y:S01]  /*1570*/  FMUL R27, R25, R25 ;  /* 0x00000019191b7220 */ /* 0x000fe20000400000 */
[----:B-1----:R-:W-:Y:S01]  /*1580*/  DFMA R48, R48, 0.5, R46 ;  /* 0x3fe000003030782b */ /* 0x002fe2000000002e */
[----:B------:R-:W0:Y:S07]  /*1590*/  F2F.F64.F32 R46, R8 ;  /* 0x00000008002e7310 */ /* 0x000e2e0000201800 */
[----:B------:R-:W-:-:S08]  /*15a0*/  DFMA R48, R22, -1.5, R48 ;  /* 0xbff800001630782b */ /* 0x000fd00000000030 */
[----:B------:R-:W-:Y:S02]  /*15b0*/  DMUL R48, R42, R48 ;  /* 0x000000302a307228 */ /* 0x000fe40000000000 */
[----:B0-----:R-:W-:-:S08]  /*15c0*/  DADD R46, R46, 1 ;  /* 0x3ff000002e2e7429 */ /* 0x001fd00000000000 */
[----:B------:R-:W0:Y:S02]  /*15d0*/  F2F.F32.F64 R49, R48 ;  /* 0x0000003000317310 */ /* 0x000e240000301000 */
[----:B0-----:R-:W-:-:S04]  /*15e0*/  FADD R7, R44, -R49 ;  /* 0x800000312c077221 */ /* 0x001fc80000000000 */
[----:B------:R-:W-:Y:S02]  /*15f0*/  FFMA R7, -R7, UR4, R44 ;  /* 0x0000000407077c23 */ /* 0x000fe4000800012c */
[----:B------:R-:W0:Y:S02]  /*1600*/  F2F.F64.F32 R44, R15 ;  /* 0x0000000f002c7310 */ /* 0x000e240000201800 */
[----:B0-----:R-:W-:-:S08]  /*1610*/  DFMA R44, R44, 0.5, R46 ;  /* 0x3fe000002c2c782b */ /* 0x001fd0000000002e */
[----:B------:R-:W-:Y:S02]  /*1620*/  DFMA R50, R22, -1.5, R44 ;  /* 0xbff800001632782b */ /* 0x000fe4000000002c */
[----:B------:R-:W0:Y:S06]  /*1630*/  F2F.F64.F32 R44, R25 ;  /* 0x00000019002c7310 */ /* 0x000e2c0000201800 */
[----:B------:R-:W-:Y:S02]  /*1640*/  DMUL R50, R42, R50 ;  /* 0x000000322a327228 */ /* 0x000fe40000000000 */
[----:B0-----:R-:W-:-:S08]  /*1650*/  DADD R44, R44, 1 ;  /* 0x3ff000002c2c7429 */ /* 0x001fd00000000000 */
[----:B------:R-:W0:Y:S02]  /*1660*/  F2F.F32.F64 R50, R50 ;  /* 0x0000003200327310 */ /* 0x000e240000301000 */
[----:B0-----:R-:W-:-:S04]  /*1670*/  FADD R46, R9, -R50 ;  /* 0x80000032092e7221 */ /* 0x001fc80000000000 */
[----:B------:R-:W-:Y:S02]  /*1680*/  FFMA R8, -R46, UR4, R9 ;  /* 0x000000042e087c23 */ /* 0x000fe40008000109 */
[----:B------:R-:W0:Y:S02]  /*1690*/  F2F.F64.F32 R46, R27 ;  /* 0x0000001b002e7310 */ /* 0x000e240000201800 */
[----:B0-----:R-:W-:-:S08]  /*16a0*/  DFMA R44, R46, 0.5, R44 ;  /* 0x3fe000002e2c782b */ /* 0x001fd0000000002c */
[----:B------:R-:W-:Y:S01]  /*16b0*/  DFMA R48, R22, -1.5, R44 ;  /* 0xbff800001630782b */ /* 0x000fe2000000002c */
[----:B------:R-:W-:-:S04]  /*16c0*/  FADD R45, R16, R39 ;  /* 0x00000027102d7221 */ /* 0x000fc80000000000 */
[C-C-:B------:R-:W-:Y:S01]  /*16d0*/  FADD R15, R45.reuse, R40.reuse ;  /* 0x000000282d0f7221 */ /* 0x140fe20000000000 */
[----:B------:R-:W-:Y:S02]  /*16e0*/  FADD R45, R45, -R40 ;  /* 0x800000282d2d7221 */ /* 0x000fe40000000000 */
[----:B------:R-:W-:Y:S01]  /*16f0*/  DMUL R48, R42, R48 ;  /* 0x000000302a307228 */ /* 0x000fe20000000000 */
[----:B------:R-:W-:-:S04]  /*1700*/  FMUL R15, R15, 3 ;  /* 0x404000000f0f7820 */ /* 0x000fc80000400000 */
[----:B------:R-:W0:Y:S01]  /*1710*/  F2F.F64.F32 R46, R15 ;  /* 0x0000000f002e7310 */ /* 0x000e220000201800 */
[----:B------:R-:W-:-:S07]  /*1720*/  FMUL R25, R15, R15 ;  /* 0x0000000f0f197220 */ /* 0x000fce0000400000 */
[----:B------:R-:W1:Y:S01]  /*1730*/  F2F.F64.F32 R42, R25 ;  /* 0x00000019002a7310 */ /* 0x000e620000201800 */
[----:B0-----:R-:W-:-:S07]  /*1740*/  DADD R46, R46, 1 ;  /* 0x3ff000002e2e7429 */ /* 0x001fce0000000000 */
[----:B------:R0:W2:Y:S01]  /*1750*/  F2F.F32.F64 R9, R48 ;  /* 0x0000003000097310 */ /* 0x0000a20000301000 */
[----:B-1----:R-:W-:Y:S01]  /*1760*/  DFMA R42, R42, 0.5, R46 ;  /* 0x3fe000002a2a782b */ /* 0x002fe2000000002e */
[----:B0-----:R-:W-:-:S04]  /*1770*/  FMUL R48, R45, 3 ;  /* 0x404000002d307820 */ /* 0x001fc80000400000 */
[----:B------:R-:W-:-:S03]  /*1780*/  FMUL R49, R48, R48 ;  /* 0x0000003030317220 */ /* 0x000fc60000400000 */
[----:B------:R-:W-:Y:S01]  /*1790*/  DFMA R42, R22, -1.5, R42 ;  /* 0xbff80000162a782b */ /* 0x000fe2000000002a */
[----:B--2---:R-:W-:-:S04]  /*17a0*/  FADD R9, R26, -R9 ;  /* 0x800000091a097221 */ /* 0x004fc80000000000 */
[----:B------:R-:W-:-:S03]  /*17b0*/  FFMA R9, -R9, UR4, R26 ;  /* 0x0000000409097c23 */ /* 0x000fc6000800011a */
[----:B------:R-:W-:Y:S01]  /*17c0*/  DMUL R46, R20, R42 ;  /* 0x0000002a142e7228 */ /* 0x000fe20000000000 */
[C-C-:B------:R-:W-:Y:S01]  /*17d0*/  FADD R43, -R16.reuse, -R39.reuse ;  /* 0x80000027102b7221 */ /* 0x140fe20000000100 */
[----:B------:R-:W-:-:S03]  /*17e0*/  FADD R39, -R16, R39 ;  /* 0x0000002710277221 */ /* 0x000fc60000000100 */
[----:B------:R-:W-:-:S05]  /*17f0*/  FADD R15, R43, R40 ;  /* 0x000000282b0f7221 */ /* 0x000fca0000000000 */
[----:B------:R-:W0:Y:S01]  /*1800*/  F2F.F32.F64 R46, R46 ;  /* 0x0000002e002e7310 */ /* 0x000e220000301000 */
[----:B------:R-:W-:-:S04]  /*1810*/  FMUL R42, R15, 3 ;  /* 0x404000000f2a7820 */ /* 0x000fc80000400000 */
[----:B------:R-:W-:-:S03]  /*1820*/  FMUL R44, R42, R42 ;  /* 0x0000002a2a2c7220 */ /* 0x000fc60000400000 */
[----:B------:R-:W1:Y:S01]  /*1830*/  F2F.F64.F32 R26, R42 ;  /* 0x0000002a001a7310 */ /* 0x000e620000201800 */
[----:B0-----:R-:W-:-:S04]  /*1840*/  FADD R16, R17, -R46 ;  /* 0x8000002e11107221 */ /* 0x001fc80000000000 */
[----:B------:R-:W-:-:S03]  /*1850*/  FFMA R15, -R16, UR4, R17 ;  /* 0x00000004100f7c23 */ /* 0x000fc60008000111 */
[----:B------:R-:W0:Y:S01]  /*1860*/  F2F.F64.F32 R16, R44 ;  /* 0x0000002c00107310 */ /* 0x000e220000201800 */
[----:B-1----:R-:W-:-:S08]  /*1870*/  DADD R26, R26, 1 ;  /* 0x3ff000001a1a7429 */ /* 0x002fd00000000000 */
[----:B0-----:R-:W-:Y:S02]  /*1880*/  DFMA R16, R16, 0.5, R26 ;  /* 0x3fe000001010782b */ /* 0x001fe4000000001a */
[----:B------:R-:W0:Y:S06]  /*1890*/  F2F.F64.F32 R26, R48 ;  /* 0x00000030001a7310 */ /* 0x000e2c0000201800 */
[----:B------:R-:W-:Y:S02]  /*18a0*/  DFMA R46, R22, -1.5, R16 ;  /* 0xbff80000162e782b */ /* 0x000fe40000000010 */
[----:B------:R-:W1:Y:S06]  /*18b0*/  F2F.F64.F32 R16, R49 ;  /* 0x0000003100107310 */ /* 0x000e6c0000201800 */
[----:B------:R-:W-:-:S02]  /*18c0*/  DMUL R46, R20, R46 ;  /* 0x0000002e142e7228 */ /* 0x000fc40000000000 */
[----:B0-----:R-:W-:-:S04]  /*18d0*/  DADD R26, R26, 1 ;  /* 0x3ff000001a1a7429 */ /* 0x001fc80000000000 */
[----:B------:R-:W0:Y:S04]  /*18e0*/  F2F.F32.F64 R25, R46 ;  /* 0x0000002e00197310 */ /* 0x000e280000301000 */
[----:B-1----:R-:W-:-:S08]  /*18f0*/  DFMA R16, R16, 0.5, R26 ;  /* 0x3fe000001010782b */ /* 0x002fd0000000001a */
[----:B------:R-:W-:Y:S01]  /*1900*/  DFMA R44, R22, -1.5, R16 ;  /* 0xbff80000162c782b */ /* 0x000fe20000000010 */
[C-C-:B------:R-:W-:Y:S01]  /*1910*/  FADD R16, R37.reuse, R40.reuse ;  /* 0x0000002825107221 */ /* 0x140fe20000000000 */
[----:B0-----:R-:W-:Y:S01]  /*1920*/  FADD R25, R24, -R25 ;  /* 0x8000001918197221 */ /* 0x001fe20000000000 */
[----:B------:R-:W-:Y:S02]  /*1930*/  FADD R37, R37, -R40 ;  /* 0x8000002825257221 */ /* 0x000fe40000000000 */
[----:B------:R-:W-:Y:S01]  /*1940*/  FMUL R42, R16, 3 ;  /* 0x40400000102a7820 */ /* 0x000fe20000400000 */
[----:B------:R-:W-:Y:S02]  /*1950*/  FFMA R16, -R25, UR4, R24 ;  /* 0x0000000419107c23 */ /* 0x000fe40008000118 */
[----:B------:R-:W-:Y:S01]  /*1960*/  DMUL R44, R20, R44 ;  /* 0x0000002c142c7228 */ /* 0x000fe20000000000 */
[----:B------:R-:W0:Y:S01]  /*1970*/  F2F.F64.F32 R26, R42 ;  /* 0x0000002a001a7310 */ /* 0x000e220000201800 */
[----:B------:R-:W-:-:S07]  /*1980*/  FMUL R48, R42, R42 ;  /* 0x0000002a2a307220 */ /* 0x000fce0000400000 */
[----:B------:R1:W2:Y:S01]  /*1990*/  F2F.F64.F32 R24, R48 ;  /* 0x0000003000187310 */ /* 0x0002a20000201800 */
[----:B0-----:R-:W-:Y:S01]  /*19a0*/  DADD R26, R26, 1 ;  /* 0x3ff000001a1a7429 */ /* 0x001fe20000000000 */
[----:B-1----:R-:W-:-:S06]  /*19b0*/  FMUL R48, R37, 3 ;  /* 0x4040000025307820 */ /* 0x002fcc0000400000 */
[----:B------:R-:W0:Y:S01]  /*19c0*/  F2F.F32.F64 R17, R44 ;  /* 0x0000002c00117310 */ /* 0x000e220000301000 */
[----:B--2---:R-:W-:-:S08]  /*19d0*/  DFMA R24, R24, 0.5, R26 ;  /* 0x3fe000001818782b */ /* 0x004fd0000000001a */
[----:B------:R-:W-:Y:S01]  /*19e0*/  DFMA R46, R22, -1.5, R24 ;  /* 0xbff80000162e782b */ /* 0x000fe20000000018 */
[----:B0-----:R-:W-:Y:S01]  /*19f0*/  FADD R17, R38, -R17 ;  /* 0x8000001126117221 */ /* 0x001fe20000000000 */
[C-C-:B------:R-:W-:Y:S01]  /*1a00*/  FADD R24, R39.reuse, R40.reuse ;  /* 0x0000002827187221 */ /* 0x140fe20000000000 */
[--C-:B------:R-:W-:Y:S01]  /*1a10*/  FADD R39, R39, -R40.reuse ;  /* 0x8000002827277221 */ /* 0x100fe20000000000 */
[----:B------:R-:W-:Y:S02]  /*1a20*/  FADD R40, R43, -R40 ;  /* 0x800000282b287221 */ /* 0x000fe40000000000 */
[----:B------:R-:W-:Y:S01]  /*1a30*/  FMUL R49, R24, 3 ;  /* 0x4040000018317820 */ /* 0x000fe20000400000 */
[----:B------:R-:W-:Y:S01]  /*1a40*/  FMUL R39, R39, 3 ;  /* 0x4040000027277820 */ /* 0x000fe20000400000 */
[----:B------:R-:W-:Y:S01]  /*1a50*/  DMUL R46, R20, R46 ;  /* 0x0000002e142e7228 */ /* 0x000fe20000000000 */
[----:B------:R-:W-:Y:S01]  /*1a60*/  FMUL R40, R40, 3 ;  /* 0x4040000028287820 */ /* 0x000fe20000400000 */
[----:B------:R0:W1:Y:S01]  /*1a70*/  F2F.F64.F32 R24, R49 ;  /* 0x0000003100187310 */ /* 0x0000620000201800 */
[----:B------:R-:W-:-:S02]  /*1a80*/  FMUL R50, R49, R49 ;  /* 0x0000003131327220 */ /* 0x000fc40000400000 */
[----:B------:R-:W-:-:S05]  /*1a90*/  FMUL R43, R40, R40 ;  /* 0x00000028282b7220 */ /* 0x000fca0000400000 */
[----:B------:R-:W2:Y:S01]  /*1aa0*/  F2F.F32.F64 R47, R46 ;  /* 0x0000002e002f7310 */ /* 0x000ea20000301000 */
[----:B0-----:R-:W-:Y:S01]  /*1ab0*/  FMUL R49, R48, R48 ;  /* 0x0000003030317220 */ /* 0x001fe20000400000 */
[----:B-1----:R-:W-:Y:S01]  /*1ac0*/  DADD R24, R24, 1 ;  /* 0x3ff0000018187429 */ /* 0x002fe20000000000 */
[----:B--2---:R-:W-:-:S04]  /*1ad0*/  FADD R27, R10, -R47 ;  /* 0x8000002f0a1b7221 */ /* 0x004fc80000000000 */
[----:B------:R-:W-:Y:S02]  /*1ae0*/  FFMA R42, -R27, UR4, R10 ;  /* 0x000000041b2a7c23 */ /* 0x000fe4000800010a */
[----:B------:R-:W0:Y:S02]  /*1af0*/  F2F.F64.F32 R26, R50 ;  /* 0x00000032001a7310 */ /* 0x000e240000201800 */
[----:B0-----:R-:W-:-:S06]  /*1b00*/  DFMA R24, R26, 0.5, R24 ;  /* 0x3fe000001a18782b */ /* 0x001fcc0000000018 */
[----:B------:R0:W1:Y:S02]  /*1b10*/  F2F.F64.F32 R26, R48 ;  /* 0x00000030001a7310 */ /* 0x0000640000201800 */
[----:B------:R-:W-:-:S06]  /*1b20*/  DFMA R44, R22, -1.5, R24 ;  /* 0xbff80000162c782b */ /* 0x000fcc0000000018 */
[----:B------:R-:W2:Y:S01]  /*1b30*/  F2F.F64.F32 R24, R49 ;  /* 0x0000003100187310 */ /* 0x000ea20000201800 */
[----:B0-----:R-:W-:Y:S01]  /*1b40*/  FMUL R48, R39, R39 ;  /* 0x0000002727307220 */ /* 0x001fe20000400000 */
[----:B------:R-:W-:Y:S02]  /*1b50*/  DMUL R44, R20, R44 ;  /* 0x0000002c142c7228 */ /* 0x000fe40000000000 */
[----:B-1----:R-:W-:-:S04]  /*1b60*/  DADD R26, R26, 1 ;  /* 0x3ff000001a1a7429 */ /* 0x002fc80000000000 */
[----:B------:R-:W0:Y:S04]  /*1b70*/  F2F.F32.F64 R10, R44 ;  /* 0x0000002c000a7310 */ /* 0x000e280000301000 */
[----:B--2---:R-:W-:-:S04]  /*1b80*/  DFMA R24, R24, 0.5, R26 ;  /* 0x3fe000001818782b */ /* 0x004fc8000000001a */
[----:B------:R-:W1:Y:S04]  /*1b90*/  F2F.F64.F32 R26, R39 ;  /* 0x00000027001a7310 */ /* 0x000e680000201800 */
[----:B------:R-:W-:Y:S01]  /*1ba0*/  DFMA R46, R22, -1.5, R24 ;  /* 0xbff80000162e782b */ /* 0x000fe20000000018 */
[----:B0-----:R-:W-:-:S03]  /*1bb0*/  FADD R10, R41, -R10 ;  /* 0x8000000a290a7221 */ /* 0x001fc60000000000 */
[----:B------:R-:W0:Y:S04]  /*1bc0*/  F2F.F64.F32 R24, R48 ;  /* 0x0000003000187310 */ /* 0x000e280000201800 */
[----:B------:R-:W-:Y:S02]  /*1bd0*/  DMUL R46, R20, R46 ;  /* 0x0000002e142e7228 */ /* 0x000fe40000000000 */
[----:B-1----:R-:W-:-:S04]  /*1be0*/  DADD R26, R26, 1 ;  /* 0x3ff000001a1a7429 */ /* 0x002fc80000000000 */
[----:B------:R1:W2:Y:S04]  /*1bf0*/  F2F.F32.F64 R37, R46 ;  /* 0x0000002e00257310 */ /* 0x0002a80000301000 */
[----:B0-----:R-:W-:-:S04]  /*1c00*/  DFMA R44, R24, 0.5, R26 ;  /* 0x3fe00000182c782b */ /* 0x001fc8000000001a */
[----:B------:R-:W0:Y:S01]  /*1c10*/  F2F.F64.F32 R26, R40 ;  /* 0x00000028001a7310 */ /* 0x000e220000201800 */
[----:B-1----:R-:W-:-:S03]  /*1c20*/  MOV R46, R11 ;  /* 0x0000000b002e7202 */ /* 0x002fc60000000f00 */
[----:B------:R-:W-:Y:S01]  /*1c30*/  DFMA R44, R22, -1.5, R44 ;  /* 0xbff80000162c782b */ /* 0x000fe2000000002c */
[----:B--2---:R-:W-:-:S03]  /*1c40*/  FADD R37, R14, -R37 ;  /* 0x800000250e257221 */ /* 0x004fc60000000000 */
[----:B------:R-:W1:Y:S04]  /*1c50*/  F2F.F64.F32 R24, R43 ;  /* 0x0000002b00187310 */ /* 0x000e680000201800 */
[----:B------:R-:W-:Y:S02]  /*1c60*/  DMUL R44, R20, R44 ;  /* 0x0000002c142c7228 */ /* 0x000fe40000000000 */
[----:B0-----:R-:W-:-:S08]  /*1c70*/  DADD R26, R26, 1 ;  /* 0x3ff000001a1a7429 */ /* 0x001fd00000000000 */
[----:B-1----:R-:W-:Y:S01]  /*1c80*/  DFMA R24, R24, 0.5, R26 ;  /* 0x3fe000001818782b */ /* 0x002fe2000000001a */
[----:B------:R-:W0:Y:S01]  /*1c90*/  F2F.F32.F64 R44, R44 ;  /* 0x0000002c002c7310 */ /* 0x000e220000301000 */
[----:B------:R-:W-:-:S06]  /*1ca0*/  MOV R26, R8 ;  /* 0x00000008001a7202 */ /* 0x000fcc0000000f00 */
[----:B------:R-:W-:Y:S01]  /*1cb0*/  DFMA R24, R22, -1.5, R24 ;  /* 0xbff800001618782b */ /* 0x000fe20000000018 */
[----:B------:R-:W-:Y:S01]  /*1cc0*/  FFMA R22, -R10, UR4, R41 ;  /* 0x000000040a167c23 */ /* 0x000fe20008000129 */
[----:B------:R-:W-:-:S04]  /*1cd0*/  FFMA R41, -R37, UR4, R14 ;  /* 0x0000000425297c23 */ /* 0x000fc8000800010e */
[----:B------:R-:W-:Y:S02]  /*1ce0*/  MOV R14, R22 ;  /* 0x00000016000e7202 */ /* 0x000fe40000000f00 */
[----:B------:R-:W-:Y:S01]  /*1cf0*/  DMUL R20, R20, R24 ;  /* 0x0000001814147228 */ /* 0x000fe20000000000 */
[----:B0-----:R-:W-:Y:S01]  /*1d00*/  FADD R10, R13, -R44 ;  /* 0x8000002c0d0a7221 */ /* 0x001fe20000000000 */
[----:B------:R-:W-:Y:S01]  /*1d10*/  FFMA R24, -R17, UR4, R38 ;  /* 0x0000000411187c23 */ /* 0x000fe20008000126 */
[----:B------:R-:W-:Y:S02]  /*1d20*/  MOV R44, R6 ;  /* 0x00000006002c7202 */ /* 0x000fe40000000f00 */
[----:B------:R-:W-:Y:S01]  /*1d30*/  FFMA R10, -R10, UR4, R13 ;  /* 0x000000040a0a7c23 */ /* 0x000fe2000800010d */
[----:B------:R-:W-:Y:S02]  /*1d40*/  MOV R13, R42 ;  /* 0x0000002a000d7202 */ /* 0x000fe40000000f00 */
[----:B------:R-:W-:-:S02]  /*1d50*/  MOV R38, R16 ;  /* 0x0000001000267202 */ /* 0x000fc40000000f00 */
[----:B------:R-:W0:Y:S02]  /*1d60*/  F2F.F32.F64 R21, R20 ;  /* 0x0000001400157310 */ /* 0x000e240000301000 */
[----:B0-----:R-:W-:-:S04]  /*1d70*/  FADD R23, R12, -R21 ;  /* 0x800000150c177221 */ /* 0x001fc80000000000 */
[----:B------:R-:W-:Y:S01]  /*1d80*/  FFMA R17, -R23, UR4, R12 ;  /* 0x0000000417117c23 */ /* 0x000fe2000800010c */
[----:B------:R-:W-:-:S07]  /*1d90*/  MOV R12, R15 ;  /* 0x0000000f000c7202 */ /* 0x000fce0000000f00 */
.L_x_9:
[----:B------:R-:W-:Y:S05]  /*1da0*/  BSYNC.RECONVERGENT B0 ;  /* 0x0000000000007941 */ /* 0x000fea0003800200 */
.L_x_8:
[----:B------:R-:W-:Y:S01]  /*1db0*/  ISETP.NE.AND P0, PT, R28, UR11, PT ;  /* 0x0000000b1c007c0c */ /* 0x000fe2000bf05270 */
[----:B------:R-:W-:Y:S01]  /*1dc0*/  UIMAD UR4, UR10, UR12, URZ ;  /* 0x0000000c0a0472a4 */ /* 0x000fe2000f8e02ff */
[----:B------:R-:W-:Y:S01]  /*1dd0*/  SEL R0, R0, UR11, P1 ;  /* 0x0000000b00007c07 */ /* 0x000fe20008800000 */
[----:B------:R-:W-:Y:S01]  /*1de0*/  IMAD.WIDE R20, R3, 0x4, R18 ;  /* 0x0000000403147825 */ /* 0x000fe200078e0212 */
[----:B------:R-:W-:Y:S02]  /*1df0*/  SEL R25, R28, RZ, P0 ;  /* 0x000000ff1c197207 */ /* 0x000fe40000000000 */
[----:B------:R-:W-:Y:S02]  /*1e00*/  IADD3 R37, PT, PT, R0, -0x1, RZ ;  /* 0xffffffff00257810 */ /* 0x000fe40007ffe0ff */
[----:B------:R-:W-:Y:S01]  /*1e10*/  LEA R3, R29, -R29, 0x4 ;  /* 0x8000001d1d037211 */ /* 0x000fe200078e20ff */
[--C-:B------:R-:W-:Y:S01]  /*1e20*/  IMAD R0, R25, UR4, R2.reuse ;  /* 0x0000000419007c24 */ /* 0x100fe2000f8e0202 */
[----:B------:R-:W-:Y:S01]  /*1e30*/  LEA R23, R35, -R35, 0x4 ;  /* 0x8000002323177211 */ /* 0x000fe200078e20ff */
[----:B------:R-:W-:Y:S01]  /*1e40*/  IMAD R16, R37, UR4, R2 ;  /* 0x0000000425107c24 */ /* 0x000fe2000f8e0202 */
[----:B------:R-:W-:Y:S01]  /*1e50*/  LEA R29, R36, -R36, 0x4 ;  /* 0x80000024241d7211 */ /* 0x000fe200078e20ff */
[C---:B------:R-:W-:Y:S01]  /*1e60*/  IMAD R15, R25.reuse, UR4, R31 ;  /* 0x00000004190f7c24 */ /* 0x040fe2000f8e021f */
[----:B------:R-:W-:Y:S01]  /*1e70*/  LEA R43, R0, -R0, 0x4 ;  /* 0x80000000002b7211 */ /* 0x000fe200078e20ff */
[C---:B------:R-:W-:Y:S01]  /*1e80*/  IMAD R11, R25.reuse, UR4, R32 ;  /* 0x00000004190b7c24 */ /* 0x040fe2000f8e0220 */
[----:B------:R0:W-:Y:S01]  /*1e90*/  STG.E desc[UR6][R20.64], R4 ;  /* 0x0000000414007986 */ /* 0x0001e2000c101906 */
[--C-:B------:R-:W-:Y:S01]  /*1ea0*/  IMAD R8, R25, UR4, R33.reuse ;  /* 0x0000000419087c24 */ /* 0x100fe2000f8e0221 */
[----:B------:R-:W-:Y:S01]  /*1eb0*/  LEA R15, R15, -R15, 0x4 ;  /* 0x8000000f0f0f7211 */ /* 0x000fe200078e20ff */
[----:B------:R-:W-:Y:S01]  /*1ec0*/  IMAD R6, R25, UR4, R34 ;  /* 0x0000000419067c24 */ /* 0x000fe2000f8e0222 */
[----:B------:R-:W-:Y:S01]  /*1ed0*/  LEA R11, R11, -R11, 0x4 ;  /* 0x8000000b0b0b7211 */ /* 0x000fe200078e20ff */
[C---:B------:R-:W-:Y:S01]  /*1ee0*/  IMAD R25, R37.reuse, UR4, R32 ;  /* 0x0000000425197c24 */ /* 0x040fe2000f8e0220 */
[----:B------:R-:W-:Y:S01]  /*1ef0*/  LEA R39, R8, -R8, 0x4 ;  /* 0x8000000808277211 */ /* 0x000fe200078e20ff */
[----:B------:R-:W-:-:S02]  /*1f00*/  IMAD R27, R37, UR4, R33 ;  /* 0x00000004251b7c24 */ /* 0x000fc4000f8e0221 */
[--C-:B------:R-:W-:Y:S01]  /*1f10*/  IMAD.WIDE R22, R23, 0x4, R18.reuse ;  /* 0x0000000417167825 */ /* 0x100fe200078e0212 */
[----:B------:R-:W-:Y:S02]  /*1f20*/  LEA R25, R25, -R25, 0x4 ;  /* 0x8000001919197211 */ /* 0x000fe400078e20ff */
[----:B0-----:R-:W-:Y:S01]  /*1f30*/  LEA R21, R6, -R6, 0x4 ;  /* 0x8000000606157211 */ /* 0x001fe200078e20ff */
[--C-:B------:R-:W-:Y:S01]  /*1f40*/  IMAD.WIDE R32, R3, 0x4, R18.reuse ;  /* 0x0000000403207825 */ /* 0x100fe200078e0212 */
[----:B------:R-:W-:Y:S01]  /*1f50*/  LEA R3, R30, -R30, 0x4 ;  /* 0x8000001e1e037211 */ /* 0x000fe200078e20ff */
[----:B------:R-:W-:Y:S02]  /*1f60*/  STG.E desc[UR6][R22.64+0x4], R46 ;  /* 0x0000042e16007986 */ /* 0x000fe4000c101906 */
[----:B------:R-:W-:-:S04]  /*1f70*/  IMAD.WIDE R28, R29, 0x4, R18 ;  /* 0x000000041d1c7825 */ /* 0x000fc800078e0212 */
[C---:B------:R-:W-:Y:S01]  /*1f80*/  IMAD R31, R37.reuse, UR4, R31 ;  /* 0x00000004251f7c24 */ /* 0x040fe2000f8e021f */
[----:B------:R0:W-:Y:S01]  /*1f90*/  STG.E desc[UR6][R28.64+0x8], R5 ;  /* 0x000008051c007986 */ /* 0x0001e2000c101906 */
[----:B------:R-:W-:Y:S01]  /*1fa0*/  IMAD R34, R37, UR4, R34 ;  /* 0x0000000425227c24 */ /* 0x000fe2000f8e0222 */
[----:B------:R-:W-:Y:S01]  /*1fb0*/  LEA R37, R16, -R16, 0x4 ;  /* 0x8000001010257211 */ /* 0x000fe200078e20ff */
[--C-:B------:R-:W-:Y:S01]  /*1fc0*/  IMAD.WIDE R2, R3, 0x4, R18.reuse ;  /* 0x0000000403027825 */ /* 0x100fe200078e0212 */
[----:B------:R-:W-:Y:S01]  /*1fd0*/  LEA R45, R31, -R31, 0x4 ;  /* 0x8000001f1f2d7211 */ /* 0x000fe200078e20ff */
[----:B------:R1:W-:Y:S02]  /*1fe0*/  STG.E desc[UR6][R32.64+0xc], R44 ;  /* 0x00000c2c20007986 */ /* 0x0003e4000c101906 */
[--C-:B------:R-:W-:Y:S02]  /*1ff0*/  IMAD.WIDE R42, R43, 0x4, R18.reuse ;  /* 0x000000042b2a7825 */ /* 0x100fe400078e0212 */
[----:B------:R-:W-:Y:S02]  /*2000*/  STG.E desc[UR6][R2.64+0x10], R7 ;  /* 0x0000100702007986 */ /* 0x000fe4000c101906 */
[--C-:B------:R-:W-:Y:S01]  /*2010*/  IMAD.WIDE R36, R37, 0x4, R18.reuse ;  /* 0x0000000425247825 */ /* 0x100fe200078e0212 */
[----:B0-----:R-:W-:Y:S01]  /*2020*/  LEA R5, R27, -R27, 0x4 ;  /* 0x8000001b1b057211 */ /* 0x001fe200078e20ff */
[----:B------:R-:W-:Y:S01]  /*2030*/  STG.E desc[UR6][R42.64+0x14], R26 ;  /* 0x0000141a2a007986 */ /* 0x000fe2000c101906 */
[----:B------:R-:W-:Y:S01]  /*2040*/  LEA R27, R34, -R34, 0x4 ;  /* 0x80000022221b7211 */ /* 0x000fe200078e20ff */
[----:B------:R-:W-:-:S02]  /*2050*/  IMAD.WIDE R34, R15, 0x4, R18 ;  /* 0x000000040f227825 */ /* 0x000fc400078e0212 */
[----:B------:R-:W-:Y:S02]  /*2060*/  STG.E desc[UR6][R36.64+0x18], R9 ;  /* 0x0000180924007986 */ /* 0x000fe4000c101906 */
[--C-:B-1----:R-:W-:Y:S02]  /*2070*/  IMAD.WIDE R32, R11, 0x4, R18.reuse ;  /* 0x000000040b207825 */ /* 0x102fe400078e0212 */
[----:B------:R-:W-:Y:S02]  /*2080*/  STG.E desc[UR6][R34.64+0x1c], R12 ;  /* 0x00001c0c22007986 */ /* 0x000fe4000c101906 */
[--C-:B------:R-:W-:Y:S02]  /*2090*/  IMAD.WIDE R30, R39, 0x4, R18.reuse ;  /* 0x00000004271e7825 */ /* 0x100fe400078e0212 */
[----:B------:R-:W-:Y:S02]  /*20a0*/  STG.E desc[UR6][R32.64+0x20], R13 ;  /* 0x0000200d20007986 */ /* 0x000fe4000c101906 */
[----:B------:R-:W-:-:S02]  /*20b0*/  IMAD.WIDE R28, R21, 0x4, R18 ;  /* 0x00000004151c7825 */ /* 0x000fc400078e0212 */
[----:B------:R-:W-:Y:S02]  /*20c0*/  STG.E desc[UR6][R30.64+0x24], R14 ;  /* 0x0000240e1e007986 */ /* 0x000fe4000c101906 */
[--C-:B------:R-:W-:Y:S02]  /*20d0*/  IMAD.WIDE R22, R45, 0x4, R18.reuse ;  /* 0x000000042d167825 */ /* 0x100fe400078e0212 */
[----:B------:R-:W-:Y:S02]  /*20e0*/  STG.E desc[UR6][R28.64+0x28], R38 ;  /* 0x000028261c007986 */ /* 0x000fe4000c101906 */
[--C-:B------:R-:W-:Y:S02]  /*20f0*/  IMAD.WIDE R20, R25, 0x4, R18.reuse ;  /* 0x0000000419147825 */ /* 0x100fe400078e0212 */
[----:B------:R-:W-:Y:S02]  /*2100*/  STG.E desc[UR6][R22.64+0x2c], R24 ;  /* 0x00002c1816007986 */ /* 0x000fe4000c101906 */
[----:B------:R-:W-:-:S02]  /*2110*/  IMAD.WIDE R4, R5, 0x4, R18 ;  /* 0x0000000405047825 */ /* 0x000fc400078e0212 */
[----:B------:R-:W-:Y:S02]  /*2120*/  STG.E desc[UR6][R20.64+0x30], R41 ;  /* 0x0000302914007986 */ /* 0x000fe4000c101906 */
[----:B------:R-:W-:Y:S02]  /*2130*/  IMAD.WIDE R18, R27, 0x4, R18 ;  /* 0x000000041b127825 */ /* 0x000fe400078e0212 */
[----:B------:R-:W-:Y:S04]  /*2140*/  STG.E desc[UR6][R4.64+0x34], R10 ;  /* 0x0000340a04007986 */ /* 0x000fe8000c101906 */
[----:B------:R-:W-:Y:S01]  /*2150*/  STG.E desc[UR6][R18.64+0x38], R17 ;  /* 0x0000381112007986 */ /* 0x000fe2000c101906 */
[----:B------:R-:W-:Y:S05]  /*2160*/  EXIT ;  /* 0x000000000000794d */ /* 0x000fea0003800000 */
        .weak           $__internal_0_$__cuda_sm3x_div_rn_noftz_f32_slowpath
        .type           $__internal_0_$__cuda_sm3x_div_rn_noftz_f32_slowpath,@function
        .size           $__internal_0_$__cuda_sm3x_div_rn_noftz_f32_slowpath,(.L_x_44 - $__internal_0_$__cuda_sm3x_div_rn_noftz_f32_slowpath)
$__internal_0_$__cuda_sm3x_div_rn_noftz_f32_slowpath:
[----:B------:R-:W-:Y:S01]  /*2170*/  SHF.R.U32.HI R22, RZ, 0x17, R6 ;  /* 0x00000017ff167819 */ /* 0x000fe20000011606 */
[----:B------:R-:W-:Y:S01]  /*2180*/  BSSY.RECONVERGENT B1, `(.L_x_10) ;  /* 0x0000063000017945 */ /* 0x000fe20003800200 */
[----:B------:R-:W-:Y:S02]  /*2190*/  SHF.R.U32.HI R18, RZ, 0x17, R19 ;  /* 0x00000017ff127819 */ /* 0x000fe40000011613 */
[----:B------:R-:W-:Y:S02]  /*21a0*/  LOP3.LUT R22, R22, 0xff, RZ, 0xc0, !PT ;  /* 0x000000ff16167812 */ /* 0x000fe400078ec0ff */
[----:B------:R-:W-:Y:S02]  /*21b0*/  LOP3.LUT R28, R18, 0xff, RZ, 0xc0, !PT ;  /* 0x000000ff121c7812 */ /* 0x000fe400078ec0ff */
[----:B------:R-:W-:Y:S02]  /*21c0*/  IADD3 R25, PT, PT, R22, -0x1, RZ ;  /* 0xffffffff16197810 */ /* 0x000fe40007ffe0ff */
[----:B------:R-:W-:-:S02]  /*21d0*/  IADD3 R23, PT, PT, R28, -0x1, RZ ;  /* 0xffffffff1c177810 */ /* 0x000fc40007ffe0ff */
[----:B------:R-:W-:Y:S02]  /*21e0*/  ISETP.GT.U32.AND P0, PT, R25, 0xfd, PT ;  /* 0x000000fd1900780c */ /* 0x000fe40003f04070 */
[----:B------:R-:W-:Y:S02]  /*21f0*/  MOV R18, R6 ;  /* 0x0000000600127202 */ /* 0x000fe40000000f00 */
[----:B------:R-:W-:-:S13]  /*2200*/  ISETP.GT.U32.OR P0, PT, R23, 0xfd, P0 ;  /* 0x000000fd1700780c */ /* 0x000fda0000704470 */
[----:B------:R-:W-:Y:S01]  /*2210*/  @!P0 MOV R21, RZ ;  /* 0x000000ff00158202 */ /* 0x000fe20000000f00 */
[----:B------:R-:W-:Y:S06]  /*2220*/  @!P0 BRA `(.L_x_11) ;  /* 0x00000000005c8947 */ /* 0x000fec0003800000 */
[----:B------:R-:W-:Y:S02]  /*2230*/  FSETP.GTU.FTZ.AND P0, PT, |R19|, +INF , PT ;  /* 0x7f8000001300780b */ /* 0x000fe40003f1c200 */
[----:B------:R-:W-:-:S04]  /*2240*/  FSETP.GTU.FTZ.AND P1, PT, |R6|, +INF , PT ;  /* 0x7f8000000600780b */ /* 0x000fc80003f3c200 */
[----:B------:R-:W-:-:S13]  /*2250*/  PLOP3.LUT P0, PT, P0, P1, PT, 0xf8, 0x8f ;  /* 0x00000000008f781c */ /* 0x000fda0000703f70 */
[----:B------:R-:W-:Y:S05]  /*2260*/  @P0 BRA `(.L_x_12) ;  /* 0x00000004004c0947 */ /* 0x000fea0003800000 */
[----:B------:R-:W-:-:S13]  /*2270*/  LOP3.LUT P0, RZ, R18, 0x7fffffff, R19, 0xc8, !PT ;  /* 0x7fffffff12ff7812 */ /* 0x000fda000780c813 */
[----:B------:R-:W-:Y:S05]  /*2280*/  @!P0 BRA `(.L_x_13) ;  /* 0x00000004003c8947 */ /* 0x000fea0003800000 */
[C---:B------:R-:W-:Y:S02]  /*2290*/  FSETP.NEU.FTZ.AND P1, PT, |R19|.reuse, +INF , PT ;  /* 0x7f8000001300780b */ /* 0x040fe40003f3d200 */
[----:B------:R-:W-:Y:S02]  /*22a0*/  FSETP.NEU.FTZ.AND P2, PT, |R6|, +INF , PT ;  /* 0x7f8000000600780b */ /* 0x000fe40003f5d200 */
[----:B------:R-:W-:-:S11]  /*22b0*/  FSETP.NEU.FTZ.AND P0, PT, |R19|, +INF , PT ;  /* 0x7f8000001300780b */ /* 0x000fd60003f1d200 */
[----:B------:R-:W-:Y:S05]  /*22c0*/  @!P2 BRA !P1, `(.L_x_13) ;  /* 0x00000004002ca947 */ /* 0x000fea0004800000 */
[----:B------:R-:W-:-:S04]  /*22d0*/  LOP3.LUT P1, RZ, R19, 0x7fffffff, RZ, 0xc0, !PT ;  /* 0x7fffffff13ff7812 */ /* 0x000fc8000782c0ff */
[----:B------:R-:W-:-:S13]  /*22e0*/  PLOP3.LUT P1, PT, P2, P1, PT, 0x2f, 0xf2 ;  /* 0x0000000000f2781c */ /* 0x000fda0001722577 */
[----:B------:R-:W-:Y:S05]  /*22f0*/  @P1 BRA `(.L_x_14) ;  /* 0x0000000400181947 */ /* 0x000fea0003800000 */
[----:B------:R-:W-:-:S04]  /*2300*/  LOP3.LUT P1, RZ, R18, 0x7fffffff, RZ, 0xc0, !PT ;  /* 0x7fffffff12ff7812 */ /* 0x000fc8000782c0ff */
[----:B------:R-:W-:-:S13]  /*2310*/  PLOP3.LUT P0, PT, P0, P1, PT, 0x2f, 0xf2 ;  /* 0x0000000000f2781c */ /* 0x000fda0000702577 */
[----:B------:R-:W-:Y:S05]  /*2320*/  @P0 BRA `(.L_x_15) ;  /* 0x0000000400000947 */ /* 0x000fea0003800000 */
[----:B------:R-:W-:Y:S02]  /*2330*/  ISETP.GE.AND P0, PT, R23, RZ, PT ;  /* 0x000000ff1700720c */ /* 0x000fe40003f06270 */
[----:B------:R-:W-:-:S11]  /*2340*/  ISETP.GE.AND P1, PT, R25, RZ, PT ;  /* 0x000000ff1900720c */ /* 0x000fd60003f26270 */
[----:B------:R-:W-:Y:S01]  /*2350*/  @P0 MOV R21, RZ ;  /* 0x000000ff00150202 */ /* 0x000fe20000000f00 */
[----:B------:R-:W-:Y:S01]  /*2360*/  @!P0 FFMA R19, R19, 1.84467440737095516160e+19, RZ ;  /* 0x5f80000013138823 */ /* 0x000fe200000000ff */
[----:B------:R-:W-:Y:S01]  /*2370*/  @!P0 MOV R21, 0xffffffc0 ;  /* 0xffffffc000158802 */ /* 0x000fe20000000f00 */
[----:B------:R-:W-:-:S03]  /*2380*/  @!P1 FFMA R18, R6, 1.84467440737095516160e+19, RZ ;  /* 0x5f80000006129823 */ /* 0x000fc600000000ff */
[----:B------:R-:W-:-:S07]  /*2390*/  @!P1 IADD3 R21, PT, PT, R21, 0x40, RZ ;  /* 0x0000004015159810 */ /* 0x000fce0007ffe0ff */
.L_x_11:
[----:B------:R-:W-:Y:S01]  /*23a0*/  LEA R23, R22, 0xc0800000, 0x17 ;  /* 0xc080000016177811 */ /* 0x000fe200078eb8ff */
[----:B------:R-:W-:Y:S03]  /*23b0*/  BSSY.RECONVERGENT B2, `(.L_x_16) ;  /* 0x0000036000027945 */ /* 0x000fe60003800200 */
[----:B------:R-:W-:Y:S02]  /*23c0*/  IADD3 R25, PT, PT, -R23, R18, RZ ;  /* 0x0000001217197210 */ /* 0x000fe40007ffe1ff */
[----:B------:R-:W-:Y:S02]  /*23d0*/  IADD3 R23, PT, PT, R28, -0x7f, RZ ;  /* 0xffffff811c177810 */ /* 0x000fe40007ffe0ff */
[----:B------:R-:W0:Y:S01]  /*23e0*/  MUFU.RCP R27, R25 ;  /* 0x00000019001b7308 */ /* 0x000e220000001000 */
[----:B------:R-:W-:Y:S01]  /*23f0*/  FADD.FTZ R29, -R25, -RZ ;  /* 0x800000ff191d7221 */ /* 0x000fe20000010100 */
[C---:B------:R-:W-:Y:S01]  /*2400*/  IADD3 R22, PT, PT, R23.reuse, 0x7f, -R22 ;  /* 0x0000007f17167810 */ /* 0x040fe20007ffe816 */
[----:B------:R-:W-:-:S03]  /*2410*/  IMAD R18, R23, -0x800000, R19 ;  /* 0xff80000017127824 */ /* 0x000fc600078e0213 */
[----:B------:R-:W-:Y:S01]  /*2420*/  IADD3 R22, PT, PT, R22, R21, RZ ;  /* 0x0000001516167210 */ /* 0x000fe20007ffe0ff */
[----:B0-----:R-:W-:-:S04]  /*2430*/  FFMA R28, R27, R29, 1 ;  /* 0x3f8000001b1c7423 */ /* 0x001fc8000000001d */
[----:B------:R-:W-:-:S04]  /*2440*/  FFMA R30, R27, R28, R27 ;  /* 0x0000001c1b1e7223 */ /* 0x000fc8000000001b */
[----:B------:R-:W-:-:S04]  /*2450*/  FFMA R19, R18, R30, RZ ;  /* 0x0000001e12137223 */ /* 0x000fc800000000ff */
[----:B------:R-:W-:-:S04]  /*2460*/  FFMA R28, R29, R19, R18 ;  /* 0x000000131d1c7223 */ /* 0x000fc80000000012 */
[----:B------:R-:W-:-:S04]  /*2470*/  FFMA R27, R30, R28, R19 ;  /* 0x0000001c1e1b7223 */ /* 0x000fc80000000013 */
[----:B------:R-:W-:-:S04]  /*2480*/  FFMA R28, R29, R27, R18 ;  /* 0x0000001b1d1c7223 */ /* 0x000fc80000000012 */
[----:B------:R-:W-:-:S05]  /*2490*/  FFMA R18, R30, R28, R27 ;  /* 0x0000001c1e127223 */ /* 0x000fca000000001b */
[----:B------:R-:W-:-:S04]  /*24a0*/  SHF.R.U32.HI R19, RZ, 0x17, R18 ;  /* 0x00000017ff137819 */ /* 0x000fc80000011612 */
[----:B------:R-:W-:-:S04]  /*24b0*/  LOP3.LUT R19, R19, 0xff, RZ, 0xc0, !PT ;  /* 0x000000ff13137812 */ /* 0x000fc800078ec0ff */
[----:B------:R-:W-:-:S04]  /*24c0*/  IADD3 R23, PT, PT, R19, R22, RZ ;  /* 0x0000001613177210 */ /* 0x000fc80007ffe0ff */
[----:B------:R-:W-:-:S04]  /*24d0*/  IADD3 R19, PT, PT, R23, -0x1, RZ ;  /* 0xffffffff17137810 */ /* 0x000fc80007ffe0ff */
[----:B------:R-:W-:-:S13]  /*24e0*/  ISETP.GE.U32.AND P0, PT, R19, 0xfe, PT ;  /* 0x000000fe1300780c */ /* 0x000fda0003f06070 */
[----:B------:R-:W-:Y:S05]  /*24f0*/  @!P0 BRA `(.L_x_17) ;  /* 0x0000000000808947 */ /* 0x000fea0003800000 */
[----:B------:R-:W-:-:S13]  /*2500*/  ISETP.GT.AND P0, PT, R23, 0xfe, PT ;  /* 0x000000fe1700780c */ /* 0x000fda0003f04270 */
[----:B------:R-:W-:Y:S05]  /*2510*/  @P0 BRA `(.L_x_18) ;  /* 0x00000000006c0947 */ /* 0x000fea0003800000 */
[----:B------:R-:W-:-:S13]  /*2520*/  ISETP.GE.AND P0, PT, R23, 0x1, PT ;  /* 0x000000011700780c */ /* 0x000fda0003f06270 */
[----:B------:R-:W-:Y:S05]  /*2530*/  @P0 BRA `(.L_x_19) ;  /* 0x0000000000740947 */ /* 0x000fea0003800000 */
[----:B------:R-:W-:Y:S02]  /*2540*/  ISETP.GE.AND P0, PT, R23, -0x18, PT ;  /* 0xffffffe81700780c */ /* 0x000fe40003f06270 */
[----:B------:R-:W-:-:S11]  /*2550*/  LOP3.LUT R18, R18, 0x80000000, RZ, 0xc0, !PT ;  /* 0x8000000012127812 */ /* 0x000fd600078ec0ff */
[----:B------:R-:W-:Y:S05]  /*2560*/  @!P0 BRA `(.L_x_19) ;  /* 0x0000000000688947 */ /* 0x000fea0003800000 */
[CCC-:B------:R-:W-:Y:S01]  /*2570*/  FFMA.RZ R19, R30.reuse, R28.reuse, R27.reuse ;  /* 0x0000001c1e137223 */ /* 0x1c0fe2000000c01b */
[CCC-:B------:R-:W-:Y:S01]  /*2580*/  FFMA.RM R22, R30.reuse, R28.reuse, R27.reuse ;  /* 0x0000001c1e167223 */ /* 0x1c0fe2000000401b */
[C---:B------:R-:W-:Y:S02]  /*2590*/  ISETP.NE.AND P2, PT, R23.reuse, RZ, PT ;  /* 0x000000ff1700720c */ /* 0x040fe40003f45270 */
[----:B------:R-:W-:Y:S02]  /*25a0*/  ISETP.NE.AND P1, PT, R23, RZ, PT ;  /* 0x000000ff1700720c */ /* 0x000fe40003f25270 */
[----:B------:R-:W-:Y:S01]  /*25b0*/  LOP3.LUT R21, R19, 0x7fffff, RZ, 0xc0, !PT ;  /* 0x007fffff13157812 */ /* 0x000fe200078ec0ff */
[----:B------:R-:W-:Y:S01]  /*25c0*/  FFMA.RP R19, R30, R28, R27 ;  /* 0x0000001c1e137223 */ /* 0x000fe2000000801b */
[----:B------:R-:W-:Y:S02]  /*25d0*/  IADD3 R28, PT, PT, R23, 0x20, RZ ;  /* 0x00000020171c7810 */ /* 0x000fe40007ffe0ff */
[----:B------:R-:W-:-:S02]  /*25e0*/  LOP3.LUT R21, R21, 0x800000, RZ, 0xfc, !PT ;  /* 0x0080000015157812 */ /* 0x000fc400078efcff */
[----:B------:R-:W-:Y:S02]  /*25f0*/  IADD3 R23, PT, PT, -R23, RZ, RZ ;  /* 0x000000ff17177210 */ /* 0x000fe40007ffe1ff */
[----:B------:R-:W-:Y:S02]  /*2600*/  SHF.L.U32 R28, R21, R28, RZ ;  /* 0x0000001c151c7219 */ /* 0x000fe400000006ff */
[----:B------:R-:W-:Y:S02]  /*2610*/  FSETP.NEU.FTZ.AND P0, PT, R19, R22, PT ;  /* 0x000000161300720b */ /* 0x000fe40003f1d000 */
[----:B------:R-:W-:Y:S02]  /*2620*/  SEL R22, R23, RZ, P2 ;  /* 0x000000ff17167207 */ /* 0x000fe40001000000 */
[----:B------:R-:W-:Y:S02]  /*2630*/  ISETP.NE.AND P1, PT, R28, RZ, P1 ;  /* 0x000000ff1c00720c */ /* 0x000fe40000f25270 */
[----:B------:R-:W-:-:S02]  /*2640*/  SHF.R.U32.HI R22, RZ, R22, R21 ;  /* 0x00000016ff167219 */ /* 0x000fc40000011615 */
[----:B------:R-:W-:Y:S02]  /*2650*/  PLOP3.LUT P0, PT, P0, P1, PT, 0xf8, 0x8f ;  /* 0x00000000008f781c */ /* 0x000fe40000703f70 */
[----:B------:R-:W-:Y:S02]  /*2660*/  SHF.R.U32.HI R28, RZ, 0x1, R22 ;  /* 0x00000001ff1c7819 */ /* 0x000fe40000011616 */
[----:B------:R-:W-:-:S04]  /*2670*/  SEL R19, RZ, 0x1, !P0 ;  /* 0x00000001ff137807 */ /* 0x000fc80004000000 */
[----:B------:R-:W-:-:S04]  /*2680*/  LOP3.LUT R19, R19, 0x1, R28, 0xf8, !PT ;  /* 0x0000000113137812 */ /* 0x000fc800078ef81c */
[----:B------:R-:W-:-:S04]  /*2690*/  LOP3.LUT R19, R19, R22, RZ, 0xc0, !PT ;  /* 0x0000001613137212 */ /* 0x000fc800078ec0ff */
[----:B------:R-:W-:-:S04]  /*26a0*/  IADD3 R19, PT, PT, R28, R19, RZ ;  /* 0x000000131c137210 */ /* 0x000fc80007ffe0ff */
[----:B------:R-:W-:Y:S01]  /*26b0*/  LOP3.LUT R18, R19, R18, RZ, 0xfc, !PT ;  /* 0x0000001213127212 */ /* 0x000fe200078efcff */
[----:B------:R-:W-:Y:S06]  /*26c0*/  BRA `(.L_x_19) ;  /* 0x0000000000107947 */ /* 0x000fec0003800000 */
.L_x_18:
[----:B------:R-:W-:-:S04]  /*26d0*/  LOP3.LUT R18, R18, 0x80000000, RZ, 0xc0, !PT ;  /* 0x8000000012127812 */ /* 0x000fc800078ec0ff */
[----:B------:R-:W-:Y:S01]  /*26e0*/  LOP3.LUT R18, R18, 0x7f800000, RZ, 0xfc, !PT ;  /* 0x7f80000012127812 */ /* 0x000fe200078efcff */
[----:B------:R-:W-:Y:S06]  /*26f0*/  BRA `(.L_x_19) ;  /* 0x0000000000047947 */ /* 0x000fec0003800000 */
.L_x_17:
[----:B------:R-:W-:-:S07]  /*2700*/  LEA R18, R22, R18, 0x17 ;  /* 0x0000001216127211 */ /* 0x000fce00078eb8ff */
.L_x_19:
[----:B------:R-:W-:Y:S05]  /*2710*/  BSYNC.RECONVERGENT B2 ;  /* 0x0000000000027941 */ /* 0x000fea0003800200 */
.L_x_16:
[----:B------:R-:W-:Y:S05]  /*2720*/  BRA `(.L_x_20) ;  /* 0x0000000000207947 */ /* 0x000fea0003800000 */
.L_x_15:
[----:B------:R-:W-:-:S04]  /*2730*/  LOP3.LUT R18, R18, 0x80000000, R19, 0x48, !PT ;  /* 0x8000000012127812 */ /* 0x000fc800078e4813 */
[----:B------:R-:W-:Y:S01]  /*2740*/  LOP3.LUT R18, R18, 0x7f800000, RZ, 0xfc, !PT ;  /* 0x7f80000012127812 */ /* 0x000fe200078efcff */
[----:B------:R-:W-:Y:S06]  /*2750*/  BRA `(.L_x_20) ;  /* 0x0000000000147947 */ /* 0x000fec0003800000 */
.L_x_14:
[----:B------:R-:W-:Y:S01]  /*2760*/  LOP3.LUT R18, R18, 0x80000000, R19, 0x48, !PT ;  /* 0x8000000012127812 */ /* 0x000fe200078e4813 */
[----:B------:R-:W-:Y:S06]  /*2770*/  BRA `(.L_x_20) ;  /* 0x00000000000c7947 */ /* 0x000fec0003800000 */
.L_x_13:
[----:B------:R-:W0:Y:S01]  /*2780*/  MUFU.RSQ R18, -QNAN ;  /* 0xffc0000000127908 */ /* 0x000e220000001400 */
[----:B------:R-:W-:Y:S05]  /*2790*/  BRA `(.L_x_20) ;  /* 0x0000000000047947 */ /* 0x000fea0003800000 */
.L_x_12:
[----:B------:R-:W-:-:S07]  /*27a0*/  FADD.FTZ R18, R19, R6 ;  /* 0x0000000613127221 */ /* 0x000fce0000010000 */
.L_x_20:
[----:B------:R-:W-:Y:S05]  /*27b0*/  BSYNC.RECONVERGENT B1 ;  /* 0x0000000000017941 */ /* 0x000fea0003800200 */
.L_x_10:
[----:B------:R-:W-:Y:S01]  /*27c0*/  HFMA2 R19, -RZ, RZ, 0, 0 ;  /* 0x00000000ff137431 */ /* 0x000fe200000001ff */
[----:B0-----:R-:W-:Y:S02]  /*27d0*/  MOV R40, R18 ;  /* 0x0000001200287202 */ /* 0x001fe40000000f00 */
[----:B------:R-:W-:-:S04]  /*27e0*/  MOV R18, R20 ;  /* 0x0000001400127202 */ /* 0x000fc80000000f00 */
[----:B------:R-:W-:Y:S05]  /*27f0*/  RET.REL.NODEC R18 `(_Z18ldc_D3Q15_LBGK_tsTPfPKfPKiS3_ffiii) ;  /* 0xffffffd812007950 */ /* 0x000fea0003c3ffff */
.L_x_21:
[----:B------:R-:W-:-:S00]  /*2800*/  BRA `(.L_x_21) ;  /* 0xfffffffc00fc7947 */ /* 0x000fc0000383ffff */
[----:B------:R-:W-:-:S00]  /*2810*/  NOP ;  /* 0x0000000000007918 */ /* 0x000fc00000000000 */
        /* <DEDUP_REMOVED lines=14> */
.L_x_44:


//--------------------- .text._Z17ldc_D3Q15_LBGK_tsPfPKfPKiS3_ffiii --------------------------
	.section	.text._Z17ldc_D3Q15_LBGK_tsPfPKfPKiS3_ffiii,"ax",@progbits
	.align	128
        .global         _Z17ldc_D3Q15_LBGK_tsPfPKfPKiS3_ffiii
        .type           _Z17ldc_D3Q15_LBGK_tsPfPKfPKiS3_ffiii,@function
        .size           _Z17ldc_D3Q15_LBGK_tsPfPKfPKiS3_ffiii,(.L_x_45 - _Z17ldc_D3Q15_LBGK_tsPfPKfPKiS3_ffiii)
        .other          _Z17ldc_D3Q15_LBGK_tsPfPKfPKiS3_ffiii,@"STO_CUDA_ENTRY STV_DEFAULT"
_Z17ldc_D3Q15_LBGK_tsPfPKfPKiS3_ffiii:
.text._Z17ldc_D3Q15_LBGK_tsPfPKfPKiS3_ffiii:
[----:B------:R-:W-:Y:S01]  /*0000*/  LDC R1, c[0x0][0x37c] ;  /* 0x0000df00ff017b82 */ /* 0x000fe20000000800 */
[----:B------:R-:W0:Y:S07]  /*0010*/  S2R R11, SR_TID.Y ;  /* 0x00000000000b7919 */ /* 0x000e2e0000002200 */
[----:B------:R-:W1:Y:S01]  /*0020*/  LDC R0, c[0x0][0x360] ;  /* 0x0000d800ff007b82 */ /* 0x000e620000000800 */
[----:B------:R-:W2:Y:S01]  /*0030*/  LDCU.64 UR8, c[0x0][0x3a8] ;  /* 0x00007500ff0877ac */ /* 0x000ea20008000a00 */
[----:B------:R-:W1:Y:S01]  /*0040*/  S2R R35, SR_TID.X ;  /* 0x0000000000237919 */ /* 0x000e620000002100 */
[----:B------:R-:W3:Y:S05]  /*0050*/  S2R R3, SR_TID.Z ;  /* 0x0000000000037919 */ /* 0x000eea0000002300 */
[----:B------:R-:W0:Y:S08]  /*0060*/  S2UR UR5, SR_CTAID.Y ;  /* 0x00000000000579c3 */ /* 0x000e300000002600 */
[----:B------:R-:W0:Y:S08]  /*0070*/  LDC R2, c[0x0][0x364] ;  /* 0x0000d900ff027b82 */ /* 0x000e300000000800 */
[----:B------:R-:W1:Y:S08]  /*0080*/  S2UR UR4, SR_CTAID.X ;  /* 0x00000000000479c3 */ /* 0x000e700000002500 */
[----:B------:R-:W3:Y:S08]  /*0090*/  S2UR UR6, SR_CTAID.Z ;  /* 0x00000000000679c3 */ /* 0x000ef00000002700 */
[----:B------:R-:W3:Y:S01]  /*00a0*/  LDC R4, c[0x0][0x368] ;  /* 0x0000da00ff047b82 */ /* 0x000ee20000000800 */
[----:B0-----:R-:W-:-:S05]  /*00b0*/  IMAD R11, R2, UR5, R11 ;  /* 0x00000005020b7c24 */ /* 0x001fca000f8e020b */
[----:B--2---:R-:W-:Y:S02]  /*00c0*/  ISETP.GE.AND P0, PT, R11, UR9, PT ;  /* 0x000000090b007c0c */ /* 0x004fe4000bf06270 */
[----:B------:R-:W0:Y:S01]  /*00d0*/  LDC R7, c[0x0][0x3b0] ;  /* 0x0000ec00ff077b82 */ /* 0x000e220000000800 */
[----:B-1----:R-:W-:-:S05]  /*00e0*/  IMAD R35, R0, UR4, R35 ;  /* 0x0000000400237c24 */ /* 0x002fca000f8e0223 */
[----:B------:R-:W-:Y:S01]  /*00f0*/  ISETP.GE.OR P0, PT, R35, UR8, P0 ;  /* 0x0000000823007c0c */ /* 0x000fe20008706670 */
[----:B---3--:R-:W-:-:S05]  /*0100*/  IMAD R0, R4, UR6, R3 ;  /* 0x0000000604007c24 */ /* 0x008fca000f8e0203 */
[----:B0-----:R-:W-:-:S13]  /*0110*/  ISETP.GE.OR P0, PT, R0, R7, P0 ;  /* 0x000000070000720c */ /* 0x001fda0000706670 */
[----:B------:R-:W-:Y:S05]  /*0120*/  @P0 EXIT ;  /* 0x000000000000094d */ /* 0x000fea0003800000 */
[----:B------:R-:W0:Y:S01]  /*0130*/  LDC.64 R12, c[0x0][0x388] ;  /* 0x0000e200ff0c7b82 */ /* 0x000e220000000a00 */
[----:B------:R-:W-:Y:S02]  /*0140*/  UIMAD UR4, UR8, UR9, URZ ;  /* 0x00000009080472a4 */ /* 0x000fe4000f8e02ff */
[----:B------:R-:W-:Y:S01]  /*0150*/  IMAD R25, R11, UR8, RZ ;  /* 0x000000080b197c24 */ /* 0x000fe2000f8e02ff */
[----:B------:R-:W1:Y:S03]  /*0160*/  LDCU.64 UR6, c[0x0][0x358] ;  /* 0x00006b00ff0677ac */ /* 0x000e660008000a00 */
[----:B------:R-:W-:Y:S01]  /*0170*/  IMAD R2, R0, UR4, RZ ;  /* 0x0000000400027c24 */ /* 0x000fe2000f8e02ff */
[----:B------:R-:W-:Y:S01]  /*0180*/  IADD3 R3, PT, PT, R35, R25, RZ ;  /* 0x0000001923037210 */ /* 0x000fe20007ffe0ff */
[----:B------:R-:W-:-:S03]  /*0190*/  IMAD R6, R7, UR4, RZ ;  /* 0x0000000407067c24 */ /* 0x000fc6000f8e02ff */
[----:B------:R-:W-:-:S05]  /*01a0*/  IADD3 R5, PT, PT, R3, R2, RZ ;  /* 0x0000000203057210 */ /* 0x000fca0007ffe0ff */
[----:B0-----:R-:W-:-:S05]  /*01b0*/  IMAD.WIDE R12, R5, 0x4, R12 ;  /* 0x00000004050c7825 */ /* 0x001fca00078e020c */
[----:B-1----:R-:W2:Y:S01]  /*01c0*/  LDG.E R4, desc[UR6][R12.64] ;  /* 0x000000060c047981 */ /* 0x002ea2000c1e1900 */
[----:B------:R-:W-:-:S05]  /*01d0*/  IMAD.WIDE R16, R6, 0x4, R12 ;  /* 0x0000000406107825 */ /* 0x000fca00078e020c */
[----:B------:R-:W2:Y:S01]  /*01e0*/  LDG.E R5, desc[UR6][R16.64] ;  /* 0x0000000610057981 */ /* 0x000ea2000c1e1900 */
[----:B------:R-:W-:-:S05]  /*01f0*/  IMAD.WIDE R18, R6, 0x4, R16 ;  /* 0x0000000406127825 */ /* 0x000fca00078e0210 */
[----:B------:R0:W3:Y:S01]  /*0200*/  LDG.E R10, desc[UR6][R18.64] ;  /* 0x00000006120a7981 */ /* 0x0000e2000c1e1900 */
[----:B------:R-:W-:-:S05]  /*0210*/  IMAD.WIDE R20, R6, 0x4, R18 ;  /* 0x0000000406147825 */ /* 0x000fca00078e0212 */
[----:B------:R1:W4:Y:S01]  /*0220*/  LDG.E R7, desc[UR6][R20.64] ;  /* 0x0000000614077981 */ /* 0x000322000c1e1900 */
[----:B------:R-:W-:-:S04]  /*0230*/  IMAD.WIDE R36, R6, 0x4, R20 ;  /* 0x0000000406247825 */ /* 0x000fc800078e0214 */
[C---:B------:R-:W-:Y:S02]  /*0240*/  IMAD.WIDE R8, R6.reuse, 0x4, R36 ;  /* 0x0000000406087825 */ /* 0x040fe400078e0224 */
[----:B------:R-:W5:Y:S02]  /*0250*/  LDG.E R36, desc[UR6][R36.64] ;  /* 0x0000000624247981 */ /* 0x000f64000c1e1900 */
[C---:B------:R-:W-:Y:S02]  /*0260*/  IMAD.WIDE R22, R6.reuse, 0x4, R8 ;  /* 0x0000000406167825 */ /* 0x040fe400078e0208 */
[----:B------:R-:W5:Y:S02]  /*0270*/  LDG.E R9, desc[UR6][R8.64] ;  /* 0x0000000608097981 */ /* 0x000f64000c1e1900 */
[C---:B------:R-:W-:Y:S02]  /*0280*/  IMAD.WIDE R26, R6.reuse, 0x4, R22 ;  /* 0x00000004061a7825 */ /* 0x040fe400078e0216 */
[----:B------:R1:W5:Y:S04]  /*0290*/  LDG.E R24, desc[UR6][R22.64] ;  /* 0x0000000616187981 */ /* 0x000368000c1e1900 */
[----:B------:R-:W5:Y:S01]  /*02a0*/  LDG.E R15, desc[UR6][R26.64] ;  /* 0x000000061a0f7981 */ /* 0x000f62000c1e1900 */
[----:B------:R-:W-:-:S05]  /*02b0*/  IMAD.WIDE R28, R6, 0x4, R26 ;  /* 0x00000004061c7825 */ /* 0x000fca00078e021a */
[----:B------:R-:W5:Y:S01]  /*02c0*/  LDG.E R16, desc[UR6][R28.64] ;  /* 0x000000061c107981 */ /* 0x000f62000c1e1900 */
[----:B------:R-:W-:-:S04]  /*02d0*/  IMAD.WIDE R40, R6, 0x4, R28 ;  /* 0x0000000406287825 */ /* 0x000fc800078e021c */
[C---:B------:R-:W-:Y:S02]  /*02e0*/  IMAD.WIDE R44, R6.reuse, 0x4, R40 ;  /* 0x00000004062c7825 */ /* 0x040fe400078e0228 */
[----:B------:R-:W5:Y:S02]  /*02f0*/  LDG.E R40, desc[UR6][R40.64] ;  /* 0x0000000628287981 */ /* 0x000f64000c1e1900 */
[C---:B------:R-:W-:Y:S02]  /*0300*/  IMAD.WIDE R30, R6.reuse, 0x4, R44 ;  /* 0x00000004061e7825 */ /* 0x040fe400078e022c */
[----:B------:R-:W5:Y:S02]  /*0310*/  LDG.E R44, desc[UR6][R44.64] ;  /* 0x000000062c2c7981 */ /* 0x000f64000c1e1900 */
[C---:B0-----:R-:W-:Y:S02]  /*0320*/  IMAD.WIDE R18, R6.reuse, 0x4, R30 ;  /* 0x0000000406127825 */ /* 0x041fe400078e021e */
[----:B------:R-:W5:Y:S04]  /*0330*/  LDG.E R34, desc[UR6][R30.64] ;  /* 0x000000061e227981 */ /* 0x000f68000c1e1900 */
[----:B------:R0:W5:Y:S01]  /*0340*/  LDG.E R14, desc[UR6][R18.64] ;  /* 0x00000006120e7981 */ /* 0x000162000c1e1900 */
[----:B-1----:R-:W-:-:S05]  /*0350*/  IMAD.WIDE R20, R6, 0x4, R18 ;  /* 0x0000000406147825 */ /* 0x002fca00078e0212 */
[----:B------:R-:W5:Y:S01]  /*0360*/  LDG.E R13, desc[UR6][R20.64] ;  /* 0x00000006140d7981 */ /* 0x000f62000c1e1900 */
[----:B------:R-:W-:-:S05]  /*0370*/  IMAD.WIDE R22, R6, 0x4, R20 ;  /* 0x0000000406167825 */ /* 0x000fca00078e0214 */
[----:B------:R-:W5:Y:S01]  /*0380*/  LDG.E R12, desc[UR6][R22.64] ;  /* 0x00000006160c7981 */ /* 0x000f62000c1e1900 */
[----:B------:R-:W-:Y:S01]  /*0390*/  BSSY.RECONVERGENT B0, `(.L_x_22) ;  /* 0x0000024000007945 */ /* 0x000fe20003800200 */
[----:B--2---:R-:W-:-:S04]  /*03a0*/  FADD R17, R4, R5 ;  /* 0x0000000504117221 */ /* 0x004fc80000000000 */
[----:B---3--:R-:W-:-:S04]  /*03b0*/  FADD R6, R10, R17 ;  /* 0x000000110a067221 */ /* 0x008fc80000000000 */
[----:B----4-:R-:W-:-:S04]  /*03c0*/  FADD R17, R7, R6 ;  /* 0x0000000607117221 */ /* 0x010fc80000000000 */
[----:B-----5:R-:W-:-:S04]  /*03d0*/  FADD R6, R36, R17 ;  /* 0x0000001124067221 */ /* 0x020fc80000000000 */
[----:B------:R-:W-:-:S04]  /*03e0*/  FADD R17, R9, R6 ;  /* 0x0000000609117221 */ /* 0x000fc80000000000 */
[----:B------:R-:W-:-:S04]  /*03f0*/  FADD R6, R24, R17 ;  /* 0x0000001118067221 */ /* 0x000fc80000000000 */
[----:B------:R-:W-:-:S04]  /*0400*/  FADD R17, R15, R6 ;  /* 0x000000060f117221 */ /* 0x000fc80000000000 */
[----:B------:R-:W-:Y:S01]  /*0410*/  FADD R17, R16, R17 ;  /* 0x0000001110117221 */ /* 0x000fe20000000000 */
[----:B------:R-:W-:-:S03]  /*0420*/  FADD R8, R5, -R10 ;  /* 0x8000000a05087221 */ /* 0x000fc60000000000 */
[----:B------:R-:W-:Y:S01]  /*0430*/  FADD R17, R40, R17 ;  /* 0x0000001128117221 */ /* 0x000fe20000000000 */
[----:B0-----:R-:W-:-:S03]  /*0440*/  FADD R19, R15, R8 ;  /* 0x000000080f137221 */ /* 0x001fc60000000000 */
[----:B------:R-:W-:Y:S01]  /*0450*/  FADD R17, R44, R17 ;  /* 0x000000112c117221 */ /* 0x000fe20000000000 */
[----:B------:R-:W-:-:S03]  /*0460*/  FADD R19, -R16, R19 ;  /* 0x0000001310137221 */ /* 0x000fc60000000100 */
[----:B------:R-:W-:-:S04]  /*0470*/  FADD R17, R34, R17 ;  /* 0x0000001122117221 */ /* 0x000fc80000000000 */
[----:B------:R-:W-:Y:S01]  /*0480*/  FADD R6, R14, R17 ;  /* 0x000000110e067221 */ /* 0x000fe20000000000 */
[----:B------:R-:W-:-:S03]  /*0490*/  FADD R19, R40, R19 ;  /* 0x0000001328137221 */ /* 0x000fc60000000000 */
[----:B------:R-:W-:Y:S01]  /*04a0*/  FADD R17, R13, R6 ;  /* 0x000000060d117221 */ /* 0x000fe20000000000 */
[----:B------:R-:W-:-:S03]  /*04b0*/  FADD R19, -R44, R19 ;  /* 0x000000132c137221 */ /* 0x000fc60000000100 */
[----:B------:R-:W-:Y:S01]  /*04c0*/  FADD R6, R12, R17 ;  /* 0x000000110c067221 */ /* 0x000fe20000000000 */
[----:B------:R-:W-:-:S03]  /*04d0*/  FADD R19, R34, R19 ;  /* 0x0000001322137221 */ /* 0x000fc60000000000 */
[----:B------:R-:W0:Y:S01]  /*04e0*/  MUFU.RCP R21, R6 ;  /* 0x0000000600157308 */ /* 0x000e220000001000 */
[----:B------:R-:W-:-:S04]  /*04f0*/  FADD R8, -R14, R19 ;  /* 0x000000130e087221 */ /* 0x000fc80000000100 */
[----:B------:R-:W-:-:S04]  /*0500*/  FADD R17, R13, R8 ;  /* 0x000000080d117221 */ /* 0x000fc80000000000 */
[----:B------:R-:W-:-:S04]  /*0510*/  FADD R17, -R12, R17 ;  /* 0x000000110c117221 */ /* 0x000fc80000000100 */
[----:B------:R-:W1:Y:S01]  /*0520*/  FCHK P0, R17, R6 ;  /* 0x0000000611007302 */ /* 0x000e620000000000 */
[----:B0-----:R-:W-:-:S04]  /*0530*/  FFMA R8, -R6, R21, 1 ;  /* 0x3f80000006087423 */ /* 0x001fc80000000115 */
[----:B------:R-:W-:-:S04]  /*0540*/  FFMA R8, R21, R8, R21 ;  /* 0x0000000815087223 */ /* 0x000fc80000000015 */
[----:B------:R-:W-:-:S04]  /*0550*/  FFMA R19, R17, R8, RZ ;  /* 0x0000000811137223 */ /* 0x000fc800000000ff */
[----:B------:R-:W-:-:S04]  /*0560*/  FFMA R18, -R6, R19, R17 ;  /* 0x0000001306127223 */ /* 0x000fc80000000111 */
[----:B------:R-:W-:Y:S01]  /*0570*/  FFMA R38, R8, R18, R19 ;  /* 0x0000001208267223 */ /* 0x000fe20000000013 */
[----:B-1----:R-:W-:Y:S06]  /*0580*/  @!P0 BRA `(.L_x_23) ;  /* 0x0000000000108947 */ /* 0x002fec0003800000 */
[----:B------:R-:W-:Y:S02]  /*0590*/  MOV R8, R17 ;  /* 0x0000001100087202 */ /* 0x000fe40000000f00 */
[----:B------:R-:W-:-:S07]  /*05a0*/  MOV R18, 0x5c0 ;  /* 0x000005c000127802 */ /* 0x000fce0000000f00 */
[----:B------:R-:W-:Y:S05]  /*05b0*/  CALL.REL.NOINC `($__internal_1_$__cuda_sm3x_div_rn_noftz_f32_slowpath) ;  /* 0x0000001c00507944 */ /* 0x000fea0003c00000 */
[----:B------:R-:W-:-:S07]  /*05c0*/  MOV R38, R8 ;  /* 0x0000000800267202 */ /* 0x000fce0000000f00 */
.L_x_23:
[----:B------:R-:W-:Y:S05]  /*05d0*/  BSYNC.RECONVERGENT B0 ;  /* 0x0000000000007941 */ /* 0x000fea0003800200 */
.L_x_22:
        /* <DEDUP_REMOVED lines=20> */
[----:B------:R-:W-:Y:S05]  /*0720*/  CALL.REL.NOINC `($__internal_1_$__cuda_sm3x_div_rn_noftz_f32_slowpath) ;  /* 0x0000001800f47944 */ /* 0x000fea0003c00000 */
[----:B------:R-:W-:-:S07]  /*0730*/  MOV R17, R8 ;  /* 0x0000000800117202 */ /* 0x000fce0000000f00 */
.L_x_25:
[----:B------:R-:W-:Y:S05]  /*0740*/  BSYNC.RECONVERGENT B0 ;  /* 0x0000000000007941 */ /* 0x000fea0003800200 */
.L_x_24:
        /* <DEDUP_REMOVED lines=22> */
.L_x_27:
[----:B------:R-:W-:Y:S05]  /*08b0*/  BSYNC.RECONVERGENT B0 ;  /* 0x0000000000007941 */ /* 0x000fea0003800200 */
.L_x_26:
[----:B------:R-:W0:Y:S01]  /*08c0*/  LDCU UR10, c[0x0][0x3ac] ;  /* 0x00007580ff0a77ac */ /* 0x000e220008000800 */
[----:B------:R-:W1:Y:S01]  /*08d0*/  LDC R8, c[0x0][0x3a8] ;  /* 0x0000ea00ff087b82 */ /* 0x000e620000000800 */
[----:B------:R-:W-:Y:S01]  /*08e0*/  ISETP.NE.AND P0, PT, R35, RZ, PT ;  /* 0x000000ff2300720c */ /* 0x000fe20003f05270 */
[----:B------:R-:W-:Y:S01]  /*08f0*/  BSSY.RECONVERGENT B0, `(.L_x_28) ;  /* 0x0000076000007945 */ /* 0x000fe20003800200 */
[----:B------:R-:W2:Y:S01]  /*0900*/  LDCU UR11, c[0x0][0x3b0] ;  /* 0x00007600ff0b77ac */ /* 0x000ea20008000800 */
[----:B0-----:R-:W-:Y:S02]  /*0910*/  UIADD3 UR4, UPT, UPT, UR10, -0x1, URZ ;  /* 0xffffffff0a047890 */ /* 0x001fe4000fffe0ff */
[----:B--2---:R-:W-:-:S08]  /*0920*/  UIADD3 UR5, UPT, UPT, UR11, -0x1, URZ ;  /* 0xffffffff0b057890 */ /* 0x004fd0000fffe0ff */
[----:B------:R-:W-:Y:S05]  /*0930*/  @P0 BRA `(.L_x_29) ;  /* 0x0000000400c40947 */ /* 0x000fea0003800000 */
        /* <DEDUP_REMOVED lines=8> */
[----:B------:R-:W-:Y:S01]  /*09c0*/  FMUL R42, R38, 3 ;  /* 0x40400000262a7820 */ /* 0x000fe20000400000 */
[----:B------:R-:W-:Y:S01]  /*09d0*/  UMOV UR9, 0x3fbc71c7 ;  /* 0x3fbc71c700097882 */ /* 0x000fe20000000000 */
[C---:B------:R-:W-:Y:S01]  /*09e0*/  FMUL R37, R41.reuse, -3 ;  /* 0xc040000029257820 */ /* 0x040fe20000400000 */
[----:B------:R-:W-:Y:S02]  /*09f0*/  FMUL R39, R41, 3 ;  /* 0x4040000029277820 */ /* 0x000fe40000400000 */
[----:B------:R-:W-:Y:S01]  /*0a00*/  F2F.F64.F32 R20, R5 ;  /* 0x0000000500147310 */ /* 0x000fe20000201800 */
[----:B0-----:R-:W-:-:S07]  /*0a10*/  DMUL R28, R18, UR8 ;  /* 0x00000008121c7c28 */ /* 0x001fce0008000000 */
[----:B------:R-:W0:Y:S01]  /*0a20*/  F2F.F64.F32 R22, R22 ;  /* 0x0000001600167310 */ /* 0x000e220000201800 */
[----:B------:R-:W2:Y:S01]  /*0a30*/  LDCU UR8, c[0x0][0x3a0] ;  /* 0x00007400ff0877ac */ /* 0x000ea20008000800 */
[----:B------:R-:W-:-:S06]  /*0a40*/  UMOV UR9, 0x3f8c71c7 ;  /* 0x3f8c71c700097882 */ /* 0x000fcc0000000000 */
[----:B------:R-:W-:Y:S01]  /*0a50*/  F2F.F64.F32 R30, R10 ;  /* 0x0000000a001e7310 */ /* 0x000fe20000201800 */
[----:B0-----:R-:W-:-:S07]  /*0a60*/  DFMA R46, R28, R22, R20 ;  /* 0x000000161c2e722b */ /* 0x001fce0000000014 */
[----:B------:R-:W0:Y:S01]  /*0a70*/  F2F.F64.F32 R42, R42 ;  /* 0x0000002a002a7310 */ /* 0x000e220000201800 */
[----:B--2---:R-:W-:Y:S01]  /*0a80*/  FADD R17, -R17, UR8 ;  /* 0x0000000811117e21 */ /* 0x004fe20008000100 */
[----:B------:R-:W-:Y:S02]  /*0a90*/  UMOV UR8, 0x1c71c71c ;  /* 0x1c71c71c00087882 */ /* 0x000fe40000000000 */
[----:B------:R-:W-:-:S04]  /*0aa0*/  DMUL R18, R18, UR8 ;  /* 0x0000000812127c28 */ /* 0x000fc80008000000 */
[----:B------:R-:W-:Y:S01]  /*0ab0*/  F2F.F64.F32 R26, R9 ;  /* 0x00000009001a7310 */ /* 0x000fe20000201800 */
[----:B------:R-:W2:Y:S01]  /*0ac0*/  LDCU UR8, c[0x0][0x3a0] ;  /* 0x00007400ff0877ac */ /* 0x000ea20008000800 */
[----:B0-----:R-:W-:-:S06]  /*0ad0*/  DFMA R30, R28, R42, R30 ;  /* 0x0000002a1c1e722b */ /* 0x001fcc000000001e */
[----:B------:R-:W0:Y:S08]  /*0ae0*/  F2F.F64.F32 R32, R37 ;  /* 0x0000002500207310 */ /* 0x000e300000201800 */
[----:B------:R-:W-:Y:S01]  /*0af0*/  F2F.F64.F32 R20, R24 ;  /* 0x0000001800147310 */ /* 0x000fe20000201800 */
[----:B0-----:R-:W-:-:S07]  /*0b00*/  DFMA R32, R28, R32, R26 ;  /* 0x000000201c20722b */ /* 0x001fce000000001a */
[----:B------:R0:W3:Y:S02]  /*0b10*/  F2F.F64.F32 R22, R39 ;  /* 0x0000002700167310 */ /* 0x0000e40000201800 */
[----:B0-----:R-:W-:-:S06]  /*0b20*/  FMUL R39, R17, 3 ;  /* 0x4040000011277820 */ /* 0x001fcc0000400000 */
[----:B------:R-:W-:Y:S01]  /*0b30*/  F2F.F32.F64 R10, R30 ;  /* 0x0000001e000a7310 */ /* 0x000fe20000301000 */
[----:B---3--:R-:W-:-:S07]  /*0b40*/  DFMA R42, R28, R22, R20 ;  /* 0x000000161c2a722b */ /* 0x008fce0000000014 */
[----:B------:R-:W-:Y:S08]  /*0b50*/  F2F.F64.F32 R22, R7 ;  /* 0x0000000700167310 */ /* 0x000ff00000201800 */
[----:B------:R-:W0:Y:S08]  /*0b60*/  F2F.F64.F32 R48, R39 ;  /* 0x0000002700307310 */ /* 0x000e300000201800 */
[----:B------:R3:W-:Y:S01]  /*0b70*/  F2F.F32.F64 R9, R32 ;  /* 0x0000002000097310 */ /* 0x0007e20000301000 */
[----:B0-----:R-:W-:-:S07]  /*0b80*/  DFMA R48, R28, R48, R22 ;  /* 0x000000301c30722b */ /* 0x001fce0000000016 */
[----:B------:R-:W-:Y:S01]  /*0b90*/  F2F.F64.F32 R30, -R38 ;  /* 0x80000026001e7310 */ /* 0x000fe20000201800 */
[----:B---3--:R-:W-:-:S07]  /*0ba0*/  FMUL R32, R17, -3 ;  /* 0xc040000011207820 */ /* 0x008fce0000400000 */
[----:B------:R-:W0:Y:S08]  /*0bb0*/  F2F.F64.F32 R26, R17 ;  /* 0x00000011001a7310 */ /* 0x000e300000201800 */
[----:B------:R-:W-:Y:S01]  /*0bc0*/  F2F.F64.F32 R36, R36 ;  /* 0x0000002400247310 */ /* 0x000fe20000201800 */
[----:B0-----:R-:W-:-:S07]  /*0bd0*/  DADD R22, R30, R26 ;  /* 0x000000001e167229 */ /* 0x001fce000000001a */
[----:B------:R-:W0:Y:S01]  /*0be0*/  F2F.F64.F32 R32, R32 ;  /* 0x0000002000207310 */ /* 0x000e220000201800 */
[----:B------:R-:W-:-:S07]  /*0bf0*/  DADD R30, R30, -R26 ;  /* 0x000000001e1e7229 */ /* 0x000fce000000081a */
[----:B------:R-:W3:Y:S01]  /*0c00*/  F2F.F64.F32 R20, -R41 ;  /* 0x8000002900147310 */ /* 0x000ee20000201800 */
[----:B0-----:R-:W-:-:S07]  /*0c10*/  DFMA R36, R28, R32, R36 ;  /* 0x000000201c24722b */ /* 0x001fce0000000024 */
[----:B------:R-:W-:Y:S01]  /*0c20*/  F2F.F32.F64 R24, R42 ;  /* 0x0000002a00187310 */ /* 0x000fe20000301000 */
[----:B---3--:R-:W-:-:S07]  /*0c30*/  DADD R28, R22, R20 ;  /* 0x00000000161c7229 */ /* 0x008fce0000000014 */
[----:B------:R-:W0:Y:S08]  /*0c40*/  F2F.F64.F32 R42, R38 ;  /* 0x00000026002a7310 */ /* 0x000e300000201800 */
[----:B------:R3:W-:Y:S01]  /*0c50*/  F2F.F32.F64 R5, R46 ;  /* 0x0000002e00057310 */ /* 0x0007e20000301000 */
[----:B0-----:R-:W-:-:S07]  /*0c60*/  DADD R32, R26, R42 ;  /* 0x000000001a207229 */ /* 0x001fce000000002a */
[----:B------:R0:W-:Y:S01]  /*0c70*/  F2F.F32.F64 R7, R48 ;  /* 0x0000003000077310 */ /* 0x0001e20000301000 */
[----:B------:R-:W-:Y:S02]  /*0c80*/  DADD R26, -R26, R42 ;  /* 0x000000001a1a7229 */ /* 0x000fe4000000012a */
[----:B---3--:R-:W-:Y:S02]  /*0c90*/  DMUL R46, R28, 3 ;  /* 0x400800001c2e7828 */ /* 0x008fe40000000000 */
[C---:B------:R-:W-:Y:S02]  /*0ca0*/  DADD R28, R20.reuse, R30 ;  /* 0x00000000141c7229 */ /* 0x040fe4000000001e */
[C---:B------:R-:W-:Y:S01]  /*0cb0*/  DADD R38, R20.reuse, R32 ;  /* 0x0000000014267229 */ /* 0x040fe20000000020 */
[----:B------:R-:W3:Y:S01]  /*0cc0*/  F2F.F64.F32 R42, R41 ;  /* 0x00000029002a7310 */ /* 0x000ee20000201800 */
[----:B------:R-:W-:-:S04]  /*0cd0*/  DADD R20, R20, R26 ;  /* 0x0000000014147229 */ /* 0x000fc8000000001a */
[----:B------:R-:W-:Y:S02]  /*0ce0*/  DMUL R28, R28, 3 ;  /* 0x400800001c1c7828 */ /* 0x000fe40000000000 */
[----:B------:R-:W-:Y:S01]  /*0cf0*/  DMUL R50, R38, 3 ;  /* 0x4008000026327828 */ /* 0x000fe20000000000 */
[----:B------:R4:W5:Y:S01]  /*0d00*/  F2F.F32.F64 R17, R46 ;  /* 0x0000002e00117310 */ /* 0x0009620000301000 */
[----:B0-----:R-:W-:Y:S02]  /*0d10*/  DMUL R48, R20, 3 ;  /* 0x4008000014307828 */ /* 0x001fe40000000000 */
[----:B---3--:R-:W-:-:S05]  /*0d20*/  DADD R32, R32, R42 ;  /* 0x0000000020207229 */ /* 0x008fca000000002a */
[----:B------:R-:W-:Y:S01]  /*0d30*/  F2F.F32.F64 R28, R28 ;  /* 0x0000001c001c7310 */ /* 0x000fe20000301000 */
[--C-:B------:R-:W-:Y:S02]  /*0d40*/  DADD R22, R22, R42.reuse ;  /* 0x0000000016167229 */ /* 0x100fe4000000002a */
[--C-:B------:R-:W-:Y:S02]  /*0d50*/  DADD R30, R30, R42.reuse ;  /* 0x000000001e1e7229 */ /* 0x100fe4000000002a */
[----:B------:R-:W-:Y:S02]  /*0d60*/  DADD R26, R26, R42 ;  /* 0x000000001a1a7229 */ /* 0x000fe4000000002a */
[----:B------:R-:W-:Y:S01]  /*0d70*/  DMUL R32, R32, 3 ;  /* 0x4008000020207828 */ /* 0x000fe20000000000 */
[----:B------:R-:W-:Y:S01]  /*0d80*/  F2F.F64.F32 R20, R15 ;  /* 0x0000000f00147310 */ /* 0x000fe20000201800 */
[----:B----4-:R-:W-:-:S07]  /*0d90*/  DMUL R46, R22, 3 ;  /* 0x40080000162e7828 */ /* 0x010fce0000000000 */
[----:B-----5:R-:W0:Y:S08]  /*0da0*/  F2F.F64.F32 R22, R17 ;  /* 0x0000001100167310 */ /* 0x020e300000201800 */
[----:B------:R-:W-:Y:S01]  /*0db0*/  F2F.F64.F32 R40, R40 ;  /* 0x0000002800287310 */ /* 0x000fe20000201800 */
[----:B0-----:R-:W-:-:S07]  /*0dc0*/  DFMA R20, R18, R22, R20 ;  /* 0x000000161214722b */ /* 0x001fce0000000014 */
[----:B------:R-:W0:Y:S08]  /*0dd0*/  F2F.F64.F32 R28, R28 ;  /* 0x0000001c001c7310 */ /* 0x000e300000201800 */
[----:B------:R3:W4:Y:S08]  /*0de0*/  F2F.F32.F64 R38, R46 ;  /* 0x0000002e00267310 */ /* 0x0007300000301000 */
[----:B------:R-:W5:Y:S01]  /*0df0*/  F2F.F32.F64 R32, R32 ;  /* 0x0000002000207310 */ /* 0x000f620000301000 */
[----:B---3--:R-:W-:-:S07]  /*0e00*/  DMUL R46, R26, 3 ;  /* 0x400800001a2e7828 */ /* 0x008fce0000000000 */
[----:B------:R3:W-:Y:S08]  /*0e10*/  F2F.F32.F64 R39, R48 ;  /* 0x0000003000277310 */ /* 0x0007f00000301000 */
[----:B------:R-:W-:Y:S01]  /*0e20*/  F2F.F32.F64 R36, R36 ;  /* 0x0000002400247310 */ /* 0x000fe20000301000 */
[----:B---3--:R-:W-:-:S07]  /*0e30*/  DMUL R48, R30, 3 ;  /* 0x400800001e307828 */ /* 0x008fce0000000000 */
[----:B------:R0:W-:Y:S08]  /*0e40*/  F2F.F32.F64 R37, R50 ;  /* 0x0000003200257310 */ /* 0x0001f00000301000 */
[----:B------:R-:W-:Y:S01]  /*0e50*/  F2F.F64.F32 R26, R34 ;  /* 0x00000022001a7310 */ /* 0x000fe20000201800 */
[----:B0-----:R-:W-:Y:S01]  /*0e60*/  DFMA R50, R18, R28, R40 ;  /* 0x0000001c1232722b */ /* 0x001fe20000000028 */
[----:B------:R-:W-:-:S06]  /*0e70*/  HFMA2 R41, -RZ, RZ, 0, 0 ;  /* 0x00000000ff297431 */ /* 0x000fcc00000001ff */
[----:B------:R-:W-:Y:S08]  /*0e80*/  F2F.F64.F32 R22, R14 ;  /* 0x0000000e00167310 */ /* 0x000ff00000201800 */
[----:B----4-:R0:W-:Y:S08]  /*0e90*/  F2F.F64.F32 R28, R38 ;  /* 0x00000026001c7310 */ /* 0x0101f00000201800 */
[----:B-----5:R-:W3:Y:S01]  /*0ea0*/  F2F.F64.F32 R32, R32 ;  /* 0x0000002000207310 */ /* 0x020ee20000201800 */
[----:B0-----:R-:W-:-:S07]  /*0eb0*/  MOV R38, RZ ;  /* 0x000000ff00267202 */ /* 0x001fce0000000f00 */
[----:B------:R3:W-:Y:S08]  /*0ec0*/  F2F.F32.F64 R30, R48 ;  /* 0x00000030001e7310 */ /* 0x0007f00000301000 */
[----:B------:R0:W-:Y:S01]  /*0ed0*/  F2F.F32.F64 R31, R46 ;  /* 0x0000002e001f7310 */ /* 0x0001e20000301000 */
[----:B---3--:R-:W-:-:S07]  /*0ee0*/  DFMA R48, R18, R32, R22 ;  /* 0x000000201230722b */ /* 0x008fce0000000016 */
[----:B------:R-:W-:Y:S01]  /*0ef0*/  F2F.F32.F64 R15, R20 ;  /* 0x00000014000f7310 */ /* 0x000fe20000301000 */
[----:B0-----:R-:W-:-:S07]  /*0f00*/  DFMA R46, R18, R28, R26 ;  /* 0x0000001c122e722b */ /* 0x001fce000000001a */
[----:B------:R-:W-:Y:S08]  /*0f10*/  F2F.F64.F32 R16, R16 ;  /* 0x0000001000107310 */ /* 0x000ff00000201800 */
[----:B------:R-:W0:Y:S08]  /*0f20*/  F2F.F64.F32 R42, R37 ;  /* 0x00000025002a7310 */ /* 0x000e300000201800 */
[----:B------:R-:W-:Y:S01]  /*0f30*/  F2F.F64.F32 R22, R13 ;  /* 0x0000000d00167310 */ /* 0x000fe20000201800 */
[----:B0-----:R-:W-:-:S07]  /*0f40*/  DFMA R42, R18, R42, R16 ;  /* 0x0000002a122a722b */ /* 0x001fce0000000010 */
[----:B------:R-:W-:Y:S01]  /*0f50*/  F2F.F64.F32 R44, R44 ;  /* 0x0000002c002c7310 */ /* 0x000fe20000201800 */
[----:B--2---:R-:W-:-:S07]  /*0f60*/  MOV R17, UR8 ;  /* 0x0000000800117c02 */ /* 0x004fce0008000f00 */
[----:B------:R-:W-:Y:S08]  /*0f70*/  F2F.F64.F32 R20, R12 ;  /* 0x0000000c00147310 */ /* 0x000ff00000201800 */
[----:B------:R-:W0:Y:S08]  /*0f80*/  F2F.F64.F32 R28, R30 ;  /* 0x0000001e001c7310 */ /* 0x000e300000201800 */
[----:B------:R-:W2:Y:S01]  /*0f90*/  F2F.F64.F32 R32, R39 ;  /* 0x0000002700207310 */ /* 0x000ea20000201800 */
[----:B0-----:R-:W-:-:S07]  /*0fa0*/  DFMA R22, R18, R28, R22 ;  /* 0x0000001c1216722b */ /* 0x001fce0000000016 */
[----:B------:R-:W0:Y:S01]  /*0fb0*/  F2F.F64.F32 R26, R31 ;  /* 0x0000001f001a7310 */ /* 0x000e220000201800 */
[----:B--2---:R-:W-:-:S07]  /*0fc0*/  DFMA R32, R18, R32, R44 ;  /* 0x000000201220722b */ /* 0x004fce000000002c */
[----:B------:R2:W3:Y:S01]  /*0fd0*/  F2F.F32.F64 R40, R50 ;  /* 0x0000003200287310 */ /* 0x0004e20000301000 */
[----:B0-----:R-:W-:-:S07]  /*0fe0*/  DFMA R20, R18, R26, R20 ;  /* 0x0000001a1214722b */ /* 0x001fce0000000014 */
[----:B------:R2:W0:Y:S08]  /*0ff0*/  F2F.F32.F64 R16, R42 ;  /* 0x0000002a00107310 */ /* 0x0004300000301000 */
[----:B------:R2:W4:Y:S08]  /*1000*/  F2F.F32.F64 R34, R46 ;  /* 0x0000002e00227310 */ /* 0x0005300000301000 */
[----:B------:R2:W0:Y:S08]  /*1010*/  F2F.F32.F64 R14, R48 ;  /* 0x00000030000e7310 */ /* 0x0004300000301000 */
[----:B------:R2:W0:Y:S08]  /*1020*/  F2F.F32.F64 R13, R22 ;  /* 0x00000016000d7310 */ /* 0x0004300000301000 */
[----:B------:R2:W0:Y:S08]  /*1030*/  F2F.F32.F64 R44, R32 ;  /* 0x00000020002c7310 */ /* 0x0004300000301000 */
[----:B---34-:R2:W0:Y:S02]  /*1040*/  F2F.F32.F64 R12, R20 ;  /* 0x00000014000c7310 */ /* 0x0184240000301000 */
.L_x_29:
[----:B------:R-:W-:Y:S05]  /*1050*/  BSYNC.RECONVERGENT B0 ;  /* 0x0000000000007941 */ /* 0x000fea0003800200 */
.L_x_28:
[----:B------:R-:W-:Y:S01]  /*1060*/  UIADD3 UR4, UPT, UPT, UR10, -0x1, URZ ;  /* 0xffffffff0a047890 */ /* 0x000fe2000fffe0ff */
[----:B------:R-:W-:Y:S01]  /*1070*/  ISETP.NE.AND P1, PT, R11, RZ, PT ;  /* 0x000000ff0b00720c */ /* 0x000fe20003f25270 */
[----:B-1----:R-:W-:Y:S01]  /*1080*/  IMAD R29, R8, UR10, RZ ;  /* 0x0000000a081d7c24 */ /* 0x002fe2000f8e02ff */
[----:B------:R-:W-:Y:S01]  /*1090*/  ISETP.GE.AND P2, PT, R35, 0x1, PT ;  /* 0x000000012300780c */ /* 0x000fe20003f46270 */
[----:B------:R-:W-:Y:S01]  /*10a0*/  BSSY.RECONVERGENT B0, `(.L_x_30) ;  /* 0x00000e4000007945 */ /* 0x000fe20003800200 */
[----:B------:R-:W-:Y:S01]  /*10b0*/  SHF.R.S32.HI R28, RZ, 0x1f, R2 ;  /* 0x0000001fff1c7819 */ /* 0x000fe20000011402 */
[----:B------:R-:W-:Y:S01]  /*10c0*/  IMAD R30, R29, UR11, RZ ;  /* 0x0000000b1d1e7c24 */ /* 0x000fe2000f8e02ff */
[----:B------:R-:W-:Y:S01]  /*10d0*/  ISETP.EQ.OR P0, PT, R11, UR4, !P1 ;  /* 0x000000040b007c0c */ /* 0x000fe2000cf02670 */
[----:B------:R-:W-:Y:S01]  /*10e0*/  UIADD3 UR4, UPT, UPT, UR11, -0x1, URZ ;  /* 0xffffffff0b047890 */ /* 0x000fe2000fffe0ff */
[----:B--2---:R-:W-:Y:S02]  /*10f0*/  SEL R20, R35, R8, P2 ;  /* 0x0000000823147207 */ /* 0x004fe40001000000 */
[----:B------:R-:W-:-:S02]  /*1100*/  ISETP.EQ.OR P0, PT, R0, RZ, P0 ;  /* 0x000000ff0000720c */ /* 0x000fc40000702670 */
[--C-:B------:R-:W-:Y:S02]  /*1110*/  SHF.R.S32.HI R21, RZ, 0x1f, R25.reuse ;  /* 0x0000001fff157819 */ /* 0x100fe40000011419 */
[----:B------:R-:W-:Y:S02]  /*1120*/  SHF.R.S32.HI R22, RZ, 0x1f, R20 ;  /* 0x0000001fff167819 */ /* 0x000fe40000011414 */
[----:B------:R-:W-:Y:S02]  /*1130*/  IADD3 R19, P2, P3, R2, R20, R25 ;  /* 0x0000001402137210 */ /* 0x000fe40007b5e019 */
[----:B------:R-:W-:Y:S02]  /*1140*/  IADD3 R18, PT, PT, R8, -0x1, RZ ;  /* 0xffffffff08127810 */ /* 0x000fe40007ffe0ff */
[----:B------:R-:W-:Y:S02]  /*1150*/  ISETP.EQ.OR P0, PT, R0, UR4, P0 ;  /* 0x0000000400007c0c */ /* 0x000fe40008702670 */
[----:B------:R-:W-:-:S02]  /*1160*/  IADD3.X R28, PT, PT, R28, R22, R21, P2, P3 ;  /* 0x000000161c1c7210 */ /* 0x000fc400017e6415 */
[----:B------:R-:W-:Y:S02]  /*1170*/  IADD3 R22, PT, PT, R11, 0x1, RZ ;  /* 0x000000010b167810 */ /* 0x000fe40007ffe0ff */
[C---:B------:R-:W-:Y:S02]  /*1180*/  ISETP.EQ.OR P0, PT, R35.reuse, R18, P0 ;  /* 0x000000122300720c */ /* 0x040fe40000702670 */
[C---:B------:R-:W-:Y:S02]  /*1190*/  IADD3 R21, PT, PT, R35.reuse, 0x1, RZ ;  /* 0x0000000123157810 */ /* 0x040fe40007ffe0ff */
[----:B------:R-:W-:Y:S02]  /*11a0*/  IADD3 R23, PT, PT, R35, R2, RZ ;  /* 0x0000000223177210 */ /* 0x000fe40007ffe0ff */
[----:B------:R-:W-:Y:S02]  /*11b0*/  ISETP.NE.AND P3, PT, R22, UR10, PT ;  /* 0x0000000a16007c0c */ /* 0x000fe4000bf65270 */
[----:B------:R-:W-:Y:S01]  /*11c0*/  ISETP.NE.AND P2, PT, R21, R8, PT ;  /* 0x000000081500720c */ /* 0x000fe20003f45270 */
[----:B------:R-:W-:Y:S01]  /*11d0*/  IMAD R23, R30, 0x3, R23 ;  /* 0x000000031e177824 */ /* 0x000fe200078e0217 */
[----:B------:R-:W-:-:S02]  /*11e0*/  SEL R11, R11, UR10, P1 ;  /* 0x0000000a0b0b7c07 */ /* 0x000fc40008800000 */
[----:B------:R-:W-:Y:S02]  /*11f0*/  SEL R35, R22, RZ, P3 ;  /* 0x000000ff16237207 */ /* 0x000fe40001800000 */
[----:B------:R-:W-:Y:S02]  /*1200*/  SEL R21, R21, RZ, P2 ;  /* 0x000000ff15157207 */ /* 0x000fe40001000000 */
[----:B------:R-:W-:Y:S01]  /*1210*/  IADD3 R39, PT, PT, R20, -0x1, RZ ;  /* 0xffffffff14277810 */ /* 0x000fe20007ffe0ff */
[-C--:B------:R-:W-:Y:S01]  /*1220*/  IMAD R32, R35, R8.reuse, R23 ;  /* 0x0000000823207224 */ /* 0x080fe200078e0217 */
[----:B------:R-:W-:Y:S01]  /*1230*/  IADD3 R11, PT, PT, R11, -0x1, RZ ;  /* 0xffffffff0b0b7810 */ /* 0x000fe20007ffe0ff */
[CC--:B------:R-:W-:Y:S01]  /*1240*/  IMAD R33, R35.reuse, R8.reuse, R21 ;  /* 0x0000000823217224 */ /* 0x0c0fe200078e0215 */
[----:B------:R-:W-:Y:S01]  /*1250*/  IADD3 R18, PT, PT, R30, R23, RZ ;  /* 0x000000171e127210 */ /* 0x000fe20007ffe0ff */
[-C--:B------:R-:W-:Y:S01]  /*1260*/  IMAD R35, R35, R8.reuse, R39 ;  /* 0x0000000823237224 */ /* 0x080fe200078e0227 */
[----:B------:R-:W-:Y:S01]  /*1270*/  IADD3 R31, PT, PT, R2, R21, R25 ;  /* 0x00000015021f7210 */ /* 0x000fe20007ffe019 */
[----:B------:R-:W-:-:S02]  /*1280*/  IMAD R37, R11, R8, R21 ;  /* 0x000000080b257224 */ /* 0x000fc400078e0215 */
[CC--:B------:R-:W-:Y:S02]  /*1290*/  IMAD R39, R11.reuse, R8.reuse, R39 ;  /* 0x000000080b277224 */ /* 0x0c0fe400078e0227 */
[----:B------:R-:W-:Y:S01]  /*12a0*/  IMAD R18, R11, R8, R18 ;  /* 0x000000080b127224 */ /* 0x000fe200078e0212 */
[----:B------:R-:W-:Y:S06]  /*12b0*/  @P0 BRA `(.L_x_31) ;  /* 0x0000000c00080947 */ /* 0x000fec0003800000 */
[----:B------:R-:W-:Y:S01]  /*12c0*/  FMUL R11, R17, R17 ;  /* 0x00000011110b7220 */ /* 0x000fe20000400000 */
[----:B------:R1:W2:Y:S01]  /*12d0*/  F2F.F64.F32 R20, R6 ;  /* 0x0000000600147310 */ /* 0x0002a20000201800 */
[----:B------:R-:W-:Y:S01]  /*12e0*/  HFMA2 R47, -RZ, RZ, 1.9921875, 0 ;  /* 0x3ff80000ff2f7431 */ /* 0x000fe200000001ff */
[----:B------:R-:W-:Y:S01]  /*12f0*/  MOV R46, 0x0 ;  /* 0x00000000002e7802 */ /* 0x000fe20000000f00 */
[C---:B------:R-:W-:Y:S01]  /*1300*/  FFMA R8, R38.reuse, R38, R11 ;  /* 0x0000002626087223 */ /* 0x040fe2000000000b */
[----:B------:R-:W-:Y:S01]  /*1310*/  UMOV UR4, 0x1c71c71c ;  /* 0x1c71c71c00047882 */ /* 0x000fe20000000000 */
[----:B------:R-:W-:Y:S01]  /*1320*/  UMOV UR5, 0x3fcc71c7 ;  /* 0x3fcc71c700057882 */ /* 0x000fe20000000000 */
[C---:B------:R-:W-:Y:S01]  /*1330*/  FMUL R11, R38.reuse, 3 ;  /* 0x40400000260b7820 */ /* 0x040fe20000400000 */
[----:B------:R-:W-:Y:S01]  /*1340*/  FFMA R8, R41, R41, R8 ;  /* 0x0000002929087223 */ /* 0x000fe20000000008 */
[----:B-1----:R-:W-:Y:S01]  /*1350*/  FMUL R6, R38, -3 ;  /* 0xc040000026067820 */ /* 0x002fe20000400000 */
[----:B------:R-:W-:Y:S01]  /*1360*/  UMOV UR8, 0x1c71c71c ;  /* 0x1c71c71c00087882 */ /* 0x000fe20000000000 */
[----:B------:R-:W1:Y:S01]  /*1370*/  F2F.F64.F32 R42, R11 ;  /* 0x0000000b002a7310 */ /* 0x000e620000201800 */
[----:B------:R-:W-:Y:S01]  /*1380*/  FMUL R25, R11, R11 ;  /* 0x0000000b0b197220 */ /* 0x000fe20000400000 */
[----:B------:R-:W-:Y:S01]  /*1390*/  UMOV UR9, 0x3f8c71c7 ;  /* 0x3f8c71c700097882 */ /* 0x000fe20000000000 */
[----:B--2---:R-:W-:Y:S01]  /*13a0*/  DMUL R26, R20, -UR4 ;  /* 0x80000004141a7c28 */ /* 0x004fe20008000000 */
[----:B------:R-:W-:-:S04]  /*13b0*/  UMOV UR5, 0x3fbc71c7 ;  /* 0x3fbc71c700057882 */ /* 0x000fc80000000000 */
[----:B------:R-:W2:Y:S01]  /*13c0*/  F2F.F64.F32 R22, R8 ;  /* 0x0000000800167310 */ /* 0x000ea20000201800 */
[----:B-1----:R-:W-:Y:S02]  /*13d0*/  DADD R42, R42, 1 ;  /* 0x3ff000002a2a7429 */ /* 0x002fe40000000000 */
[----:B--2---:R-:W-:-:S08]  /*13e0*/  DFMA R46, R22, -R46, 1 ;  /* 0x3ff00000162e742b */ /* 0x004fd0000000082e */
[----:B------:R-:W-:Y:S01]  /*13f0*/  DMUL R46, R26, R46 ;  /* 0x0000002e1a2e7228 */ /* 0x000fe20000000000 */
[----:B------:R1:W2:Y:S09]  /*1400*/  F2F.F64.F32 R26, R25 ;  /* 0x00000019001a7310 */ /* 0x0002b20000201800 */
[----:B------:R-:W3:Y:S01]  /*1410*/  F2F.F32.F64 R47, R46 ;  /* 0x0000002e002f7310 */ /* 0x000ee20000301000 */
[----:B-1----:R-:W-:Y:S01]  /*1420*/  FMUL R25, R17, 3 ;  /* 0x4040000011197820 */ /* 0x002fe20000400000 */
[----:B--2---:R-:W-:-:S02]  /*1430*/  DFMA R42, R26, 0.5, R42 ;  /* 0x3fe000001a2a782b */ /* 0x004fc4000000002a */
[C---:B------:R-:W-:Y:S01]  /*1440*/  DMUL R26, R20.reuse, UR4 ;  /* 0x00000004141a7c28 */ /* 0x040fe20008000000 */
[----:B------:R-:W1:Y:S01]  /*1450*/  LDCU UR4, c[0x0][0x3a4] ;  /* 0x00007480ff0477ac */ /* 0x000e620008000800 */
[----:B------:R-:W-:-:S04]  /*1460*/  DMUL R20, R20, UR8 ;  /* 0x0000000814147c28 */ /* 0x000fc80008000000 */
[----:B------:R-:W-:Y:S01]  /*1470*/  DFMA R42, R22, -1.5, R42 ;  /* 0xbff80000162a782b */ /* 0x000fe2000000002a */
[----:B---3--:R-:W-:-:S07]  /*1480*/  FADD R11, R4, R47 ;  /* 0x0000002f040b7221 */ /* 0x008fce0000000000 */
[----:B------:R-:W-:Y:S02]  /*1490*/  DMUL R48, R26, R42 ;  /* 0x0000002a1a307228 */ /* 0x000fe40000000000 */
[----:B------:R2:W3:Y:S01]  /*14a0*/  F2F.F64.F32 R42, R6 ;  /* 0x00000006002a7310 */ /* 0x0004e20000201800 */
[----:B-1----:R-:W-:Y:S01]  /*14b0*/  FFMA R4, -R11, UR4, R4 ;  /* 0x000000040b047c23 */ /* 0x002fe20008000104 */
[----:B------:R-:W-:-:S06]  /*14c0*/  FMUL R11, R6, R6 ;  /* 0x00000006060b7220 */ /* 0x000fcc0000400000 */
[----:B------:R-:W1:Y:S01]  /*14d0*/  F2F.F64.F32 R46, R11 ;  /* 0x0000000b002e7310 */ /* 0x000e620000201800 */
[----:B--2---:R-:W-:Y:S01]  /*14e0*/  FMUL R6, R25, R25 ;  /* 0x0000001919067220 */ /* 0x004fe20000400000 */
[----:B---3--:R-:W-:-:S06]  /*14f0*/  DADD R42, R42, 1 ;  /* 0x3ff000002a2a7429 */ /* 0x008fcc0000000000 */
[----:B------:R-:W2:Y:S02]  /*1500*/  F2F.F32.F64 R48, R48 ;  /* 0x0000003000307310 */ /* 0x000ea40000301000 */
[----:B-1----:R-:W-:Y:S01]  /*1510*/  DFMA R42, R46, 0.5, R42 ;  /* 0x3fe000002e2a782b */ /* 0x002fe2000000002a */
[----:B--2---:R-:W-:-:S07]  /*1520*/  FADD R8, R5, -R48 ;  /* 0x8000003005087221 */ /* 0x004fce0000000000 */
[----:B------:R-:W-:Y:S02]  /*1530*/  DFMA R48, R22, -1.5, R42 ;  /* 0xbff800001630782b */ /* 0x000fe4000000002a */
[----:B------:R-:W1:Y:S01]  /*1540*/  F2F.F64.F32 R42, R25 ;  /* 0x00000019002a7310 */ /* 0x000e620000201800 */
[----:B------:R-:W-:-:S05]  /*1550*/  FFMA R8, -R8, UR4, R5 ;  /* 0x0000000408087c23 */ /* 0x000fca0008000105 */
[----:B------:R-:W-:Y:S02]  /*1560*/  DMUL R48, R26, R48 ;  /* 0x000000301a307228 */ /* 0x000fe40000000000 */
[----:B-1----:R-:W-:-:S08]  /*1570*/  DADD R42, R42, 1 ;  /* 0x3ff000002a2a7429 */ /* 0x002fd00000000000 */
[----:B------:R-:W1:Y:S02]  /*1580*/  F2F.F32.F64 R49, R48 ;  /* 0x0000003000317310 */ /* 0x000e640000301000 */
[----:B-1----:R-:W-:-:S04]  /*1590*/  FADD R5, R10, -R49 ;  /* 0x800000310a057221 */ /* 0x002fc80000000000 */
[----:B------:R-:W-:Y:S02]  /*15a0*/  FFMA R5, -R5, UR4, R10 ;  /* 0x0000000405057c23 */ /* 0x000fe4000800010a */
[----:B------:R-:W1:Y:S02]  /*15b0*/  F2F.F64.F32 R10, R6 ;  /* 0x00000006000a7310 */ /* 0x000e640000201800 */
[----:B-1----:R-:W-:-:S08]  /*15c0*/  DFMA R10, R10, 0.5, R42 ;  /* 0x3fe000000a0a782b */ /* 0x002fd0000000002a */
[----:B------:R-:W-:Y:S01]  /*15d0*/  DFMA R46, R22, -1.5, R10 ;  /* 0xbff80000162e782b */ /* 0x000fe2000000000a */
[----:B------:R-:W-:-:S04]  /*15e0*/  FMUL R11, R17, -3 ;  /* 0xc0400000110b7820 */ /* 0x000fc80000400000 */
[----:B------:R-:W1:Y:S01]  /*15f0*/  F2F.F64.F32 R42, R11 ;  /* 0x0000000b002a7310 */ /* 0x000e620000201800 */
[----:B------:R-:W-:Y:S02]  /*1600*/  FMUL R25, R11, R11 ;  /* 0x0000000b0b197220 */ /* 0x000fe40000400000 */
[----:B------:R-:W-:-:S10]  /*1610*/  DMUL R46, R26, R46 ;  /* 0x0000002e1a2e7228 */ /* 0x000fd40000000000 */
[----:B------:R-:W2:Y:S01]  /*1620*/  F2F.F32.F64 R46, R46 ;  /* 0x0000002e002e7310 */ /* 0x000ea20000301000 */
[----:B-1----:R-:W-:Y:S01]  /*1630*/  DADD R42, R42, 1 ;  /* 0x3ff000002a2a7429 */ /* 0x002fe20000000000 */
[----:B--2---:R-:W-:-:S04]  /*1640*/  FADD R10, R7, -R46 ;  /* 0x8000002e070a7221 */ /* 0x004fc80000000000 */
[----:B------:R-:W-:Y:S02]  /*1650*/  FFMA R10, -R10, UR4, R7 ;  /* 0x000000040a0a7c23 */ /* 0x000fe40008000107 */
[----:B------:R1:W2:Y:S02]  /*1660*/  F2F.F64.F32 R6, R25 ;  /* 0x0000001900067310 */ /* 0x0002a40000201800 */
[----:B-1----:R-:W-:Y:S01]  /*1670*/  FMUL R25, R41, -3 ;  /* 0xc040000029197820 */ /* 0x002fe20000400000 */
[----:B--2---:R-:W-:-:S08]  /*1680*/  DFMA R6, R6, 0.5, R42 ;  /* 0x3fe000000606782b */ /* 0x004fd0000000002a */
[----:B------:R-:W-:Y:S01]  /*1690*/  DFMA R50, R22, -1.5, R6 ;  /* 0xbff800001632782b */ /* 0x000fe20000000006 */
[----:B------:R-:W-:-:S04]  /*16a0*/  FMUL R6, R41, 3 ;  /* 0x4040000029067820 */ /* 0x000fc80000400000 */
[----:B------:R1:W2:Y:S01]  /*16b0*/  F2F.F64.F32 R46, R6 ;  /* 0x00000006002e7310 */ /* 0x0002a20000201800 */
[----:B------:R-:W-:Y:S02]  /*16c0*/  FMUL R45, R6, R6 ;  /* 0x00000006062d7220 */ /* 0x000fe40000400000 */
[----:B------:R-:W-:-:S05]  /*16d0*/  DMUL R50, R26, R50 ;  /* 0x000000321a327228 */ /* 0x000fca0000000000 */
[----:B------:R-:W3:Y:S01]  /*16e0*/  F2F.F64.F32 R42, R45 ;  /* 0x0000002d002a7310 */ /* 0x000ee20000201800 */
[----:B-1----:R-:W-:Y:S01]  /*16f0*/  FADD R6, R17, R38 ;  /* 0x0000002611067221 */ /* 0x002fe20000000000 */
[----:B--2---:R-:W-:-:S06]  /*1700*/  DADD R46, R46, 1 ;  /* 0x3ff000002e2e7429 */ /* 0x004fcc0000000000 */
[----:B------:R1:W2:Y:S02]  /*1710*/  F2F.F32.F64 R51, R50 ;  /* 0x0000003200337310 */ /* 0x0002a40000301000 */
[----:B---3--:R-:W-:Y:S01]  /*1720*/  DFMA R42, R42, 0.5, R46 ;  /* 0x3fe000002a2a782b */ /* 0x008fe2000000002e */
[----:B-1----:R-:W-:-:S05]  /*1730*/  FMUL R50, R25, R25 ;  /* 0x0000001919327220 */ /* 0x002fca0000400000 */
[----:B------:R-:W-:Y:S02]  /*1740*/  F2F.F64.F32 R46, R50 ;  /* 0x00000032002e7310 */ /* 0x000fe40000201800 */
[----:B------:R-:W-:Y:S01]  /*1750*/  DFMA R48, R22, -1.5, R42 ;  /* 0xbff800001630782b */ /* 0x000fe2000000002a */
[----:B--2---:R-:W-:-:S04]  /*1760*/  FADD R7, R36, -R51 ;  /* 0x8000003324077221 */ /* 0x004fc80000000000 */
[----:B------:R-:W-:Y:S01]  /*1770*/  FFMA R7, -R7, UR4, R36 ;  /* 0x0000000407077c23 */ /* 0x000fe20008000124 */
[----:B------:R-:W1:Y:S02]  /*1780*/  F2F.F64.F32 R42, R25 ;  /* 0x00000019002a7310 */ /* 0x000e640000201800 */
[----:B------:R-:W-:-:S10]  /*1790*/  DMUL R48, R26, R48 ;  /* 0x000000301a307228 */ /* 0x000fd40000000000 */
[----:B------:R-:W2:Y:S01]  /*17a0*/  F2F.F32.F64 R48, R48 ;  /* 0x0000003000307310 */ /* 0x000ea20000301000 */
[----:B-1----:R-:W-:-:S08]  /*17b0*/  DADD R42, R42, 1 ;  /* 0x3ff000002a2a7429 */ /* 0x002fd00000000000 */
[----:B------:R-:W-:Y:S01]  /*17c0*/  DFMA R46, R46, 0.5, R42 ;  /* 0x3fe000002e2e782b */ /* 0x000fe2000000002a */
[----:B--2---:R-:W-:-:S04]  /*17d0*/  FADD R36, R9, -R48 ;  /* 0x8000003009247221 */ /* 0x004fc80000000000 */
[----:B------:R-:W-:-:S03]  /*17e0*/  FFMA R11, -R36, UR4, R9 ;  /* 0x00000004240b7c23 */ /* 0x000fc60008000109 */
[----:B------:R-:W-:Y:S01]  /*17f0*/  DFMA R46, R22, -1.5, R46 ;  /* 0xbff80000162e782b */ /* 0x000fe2000000002e */
[----:B------:R-:W-:-:S07]  /*1800*/  FADD R36, R17, -R38 ;  /* 0x8000002611247221 */ /* 0x000fce0000000000 */
[----:B------:R-:W-:Y:S01]  /*1810*/  DMUL R46, R26, R46 ;  /* 0x0000002e1a2e7228 */ /* 0x000fe20000000000 */
[C-C-:B------:R-:W-:Y:S01]  /*1820*/  FADD R26, R6.reuse, R41.reuse ;  /* 0x00000029061a7221 */ /* 0x140fe20000000000 */
[----:B------:R-:W-:-:S03]  /*1830*/  FADD R6, R6, -R41 ;  /* 0x8000002906067221 */ /* 0x000fc60000000000 */
[----:B------:R-:W-:Y:S01]  /*1840*/  FMUL R25, R26, 3 ;  /* 0x404000001a197820 */ /* 0x000fe20000400000 */
[----:B------:R-:W1:Y:S01]  /*1850*/  F2F.F32.F64 R9, R46 ;  /* 0x0000002e00097310 */ /* 0x000e620000301000 */
[----:B------:R-:W-:Y:S01]  /*1860*/  FMUL R51, R6, 3 ;  /* 0x4040000006337820 */ /* 0x000fe20000400000 */
[C-C-:B------:R-:W-:Y:S01]  /*1870*/  FADD R6, R36.reuse, R41.reuse ;  /* 0x0000002924067221 */ /* 0x140fe20000000000 */
[----:B------:R-:W-:Y:S01]  /*1880*/  FMUL R45, R25, R25 ;  /* 0x00000019192d7220 */ /* 0x000fe20000400000 */
[----:B------:R-:W-:Y:S01]  /*1890*/  FADD R36, R36, -R41 ;  /* 0x8000002924247221 */ /* 0x000fe20000000000 */
[----:B------:R-:W-:-:S03]  /*18a0*/  FMUL R52, R51, R51 ;  /* 0x0000003333347220 */ /* 0x000fc60000400000 */
[----:B------:R-:W2:Y:S01]  /*18b0*/  F2F.F64.F32 R42, R25 ;  /* 0x00000019002a7310 */ /* 0x000ea20000201800 */
[----:B------:R-:W-:Y:S01]  /*18c0*/  FMUL R36, R36, 3 ;  /* 0x4040000024247820 */ /* 0x000fe20000400000 */
[----:B-1----:R-:W-:-:S06]  /*18d0*/  FADD R9, R24, -R9 ;  /* 0x8000000918097221 */ /* 0x002fcc0000000000 */
[----:B------:R-:W1:Y:S01]  /*18e0*/  F2F.F64.F32 R26, R45 ;  /* 0x0000002d001a7310 */ /* 0x000e620000201800 */
[----:B------:R-:W-:Y:S01]  /*18f0*/  FFMA R9, -R9, UR4, R24 ;  /* 0x0000000409097c23 */ /* 0x000fe20008000118 */
[----:B--2---:R-:W-:-:S08]  /*1900*/  DADD R42, R42, 1 ;  /* 0x3ff000002a2a7429 */ /* 0x004fd00000000000 */
[----:B-1----:R-:W-:Y:S01]  /*1910*/  DFMA R26, R26, 0.5, R42 ;  /* 0x3fe000001a1a782b */ /* 0x002fe2000000002a */
[C-C-:B------:R-:W-:Y:S01]  /*1920*/  FADD R42, -R17.reuse, -R38.reuse ;  /* 0x80000026112a7221 */ /* 0x140fe20000000100 */
[----:B------:R-:W-:-:S03]  /*1930*/  FADD R38, -R17, R38 ;  /* 0x0000002611267221 */ /* 0x000fc60000000100 */
[----:B------:R-:W-:-:S03]  /*1940*/  FADD R17, R42, R41 ;  /* 0x000000292a117221 */ /* 0x000fc60000000000 */
[----:B------:R-:W-:Y:S01]  /*1950*/  DFMA R26, R22, -1.5, R26 ;  /* 0xbff80000161a782b */ /* 0x000fe2000000001a */
[----:B------:R-:W-:-:S04]  /*1960*/  FMUL R45, R17, 3 ;  /* 0x40400000112d7820 */ /* 0x000fc80000400000 */
[----:B------:R-:W-:-:S03]  /*1970*/  FMUL R50, R45, R45 ;  /* 0x0000002d2d327220 */ /* 0x000fc60000400000 */
[----:B------:R-:W-:Y:S02]  /*1980*/  DMUL R46, R20, R26 ;  /* 0x0000001a142e7228 */ /* 0x000fe40000000000 */
[----:B------:R1:W2:Y:S08]  /*1990*/  F2F.F64.F32 R26, R45 ;  /* 0x0000002d001a7310 */ /* 0x0002b00000201800 */
[----:B------:R-:W3:Y:S01]  /*19a0*/  F2F.F32.F64 R46, R46 ;  /* 0x0000002e002e7310 */ /* 0x000ee20000301000 */
[----:B-1----:R-:W-:Y:S01]  /*19b0*/  FMUL R45, R6, 3 ;  /* 0x40400000062d7820 */ /* 0x002fe20000400000 */
[----:B--2---:R-:W-:Y:S01]  /*19c0*/  DADD R26, R26, 1 ;  /* 0x3ff000001a1a7429 */ /* 0x004fe20000000000 */
[----:B---3--:R-:W-:-:S04]  /*19d0*/  FADD R24, R15, -R46 ;  /* 0x8000002e0f187221 */ /* 0x008fc80000000000 */
[----:B------:R-:W-:Y:S02]  /*19e0*/  FFMA R17, -R24, UR4, R15 ;  /* 0x0000000418117c23 */ /* 0x000fe4000800010f */
[----:B------:R-:W1:Y:S02]  /*19f0*/  F2F.F64.F32 R24, R50 ;  /* 0x0000003200187310 */ /* 0x000e640000201800 */
[----:B-1----:R-:W-:-:S06]  /*1a00*/  DFMA R24, R24, 0.5, R26 ;  /* 0x3fe000001818782b */ /* 0x002fcc000000001a */
[----:B------:R-:W1:Y:S02]  /*1a10*/  F2F.F64.F32 R26, R51 ;  /* 0x00000033001a7310 */ /* 0x000e640000201800 */
[----:B------:R-:W-:-:S06]  /*1a20*/  DFMA R48, R22, -1.5, R24 ;  /* 0xbff800001630782b */ /* 0x000fcc0000000018 */
[----:B------:R-:W2:Y:S02]  /*1a30*/  F2F.F64.F32 R24, R52 ;  /* 0x0000003400187310 */ /* 0x000ea40000201800 */
[----:B------:R-:W-:Y:S02]  /*1a40*/  DMUL R48, R20, R48 ;  /* 0x0000003014307228 */ /* 0x000fe40000000000 */
[----:B-1----:R-:W-:-:S04]  /*1a50*/  DADD R26, R26, 1 ;  /* 0x3ff000001a1a7429 */ /* 0x002fc80000000000 */
[----:B------:R-:W0:Y:S04]  /*1a60*/  F2F.F32.F64 R43, R48 ;  /* 0x00000030002b7310 */ /* 0x000e280000301000 */
[----:B--2---:R-:W-:-:S04]  /*1a70*/  DFMA R24, R24, 0.5, R26 ;  /* 0x3fe000001818782b */ /* 0x004fc8000000001a */
[----:B------:R-:W1:Y:S04]  /*1a80*/  F2F.F64.F32 R26, R45 ;  /* 0x0000002d001a7310 */ /* 0x000e680000201800 */
[----:B------:R-:W-:Y:S01]  /*1a90*/  DFMA R46, R22, -1.5, R24 ;  /* 0xbff80000162e782b */ /* 0x000fe20000000018 */
[----:B0-----:R-:W-:Y:S01]  /*1aa0*/  FADD R25, R44, -R43 ;  /* 0x8000002b2c197221 */ /* 0x001fe20000000000 */
[----:B------:R-:W-:-:S03]  /*1ab0*/  FMUL R43, R45, R45 ;  /* 0x0000002d2d2b7220 */ /* 0x000fc60000400000 */
[----:B------:R-:W-:-:S03]  /*1ac0*/  FFMA R6, -R25, UR4, R44 ;  /* 0x0000000419067c23 */ /* 0x000fc6000800012c */
[----:B------:R-:W-:Y:S01]  /*1ad0*/  DMUL R46, R20, R46 ;  /* 0x0000002e142e7228 */ /* 0x000fe20000000000 */
[----:B------:R-:W0:Y:S01]  /*1ae0*/  F2F.F64.F32 R24, R43 ;  /* 0x0000002b00187310 */ /* 0x000e220000201800 */
[----:B-1----:R-:W-:-:S07]  /*1af0*/  DADD R26, R26, 1 ;  /* 0x3ff000001a1a7429 */ /* 0x002fce0000000000 */
[----:B------:R-:W1:Y:S01]  /*1b00*/  F2F.F32.F64 R15, R46 ;  /* 0x0000002e000f7310 */ /* 0x000e620000301000 */
[----:B0-----:R-:W-:-:S08]  /*1b10*/  DFMA R24, R24, 0.5, R26 ;  /* 0x3fe000001818782b */ /* 0x001fd0000000001a */
[----:B------:R-:W-:Y:S01]  /*1b20*/  DFMA R24, R22, -1.5, R24 ;  /* 0xbff800001618782b */ /* 0x000fe20000000018 */
[----:B-1----:R-:W-:-:S07]  /*1b30*/  FADD R15, R34, -R15 ;  /* 0x8000000f220f7221 */ /* 0x002fce0000000000 */
[----:B------:R-:W-:Y:S01]  /*1b40*/  DMUL R46, R20, R24 ;  /* 0x00000018142e7228 */ /* 0x000fe20000000000 */
[C-C-:B------:R-:W-:Y:S01]  /*1b50*/  FADD R24, R38.reuse, R41.reuse ;  /* 0x0000002926187221 */ /* 0x140fe20000000000 */
[--C-:B------:R-:W-:Y:S01]  /*1b60*/  FADD R38, R38, -R41.reuse ;  /* 0x8000002926267221 */ /* 0x100fe20000000000 */
[----:B------:R-:W-:Y:S02]  /*1b70*/  FADD R41, R42, -R41 ;  /* 0x800000292a297221 */ /* 0x000fe40000000000 */
[----:B------:R-:W-:Y:S01]  /*1b80*/  FMUL R48, R24, 3 ;  /* 0x4040000018307820 */ /* 0x000fe20000400000 */
[----:B------:R-:W-:Y:S01]  /*1b90*/  FMUL R38, R38, 3 ;  /* 0x4040000026267820 */ /* 0x000fe20000400000 */
[----:B------:R-:W-:-:S03]  /*1ba0*/  FMUL R41, R41, 3 ;  /* 0x4040000029297820 */ /* 0x000fc60000400000 */
[----:B------:R0:W1:Y:S01]  /*1bb0*/  F2F.F32.F64 R47, R46 ;  /* 0x0000002e002f7310 */ /* 0x0000620000301000 */
[----:B------:R-:W-:Y:S01]  /*1bc0*/  FMUL R49, R48, R48 ;  /* 0x0000003030317220 */ /* 0x000fe20000400000 */
[----:B------:R-:W-:-:S06]  /*1bd0*/  FMUL R42, R41, R41 ;  /* 0x00000029292a7220 */ /* 0x000fcc0000400000 */
[----:B------:R-:W2:Y:S01]  /*1be0*/  F2F.F64.F32 R24, R48 ;  /* 0x0000003000187310 */ /* 0x000ea20000201800 */
[----:B0-----:R-:W-:Y:S01]  /*1bf0*/  FMUL R46, R36, R36 ;  /* 0x00000024242e7220 */ /* 0x001fe20000400000 */
[----:B-1----:R-:W-:-:S04]  /*1c00*/  FADD R27, R16, -R47 ;  /* 0x8000002f101b7221 */ /* 0x002fc80000000000 */
[----:B------:R-:W-:Y:S02]  /*1c10*/  FFMA R43, -R27, UR4, R16 ;  /* 0x000000041b2b7c23 */ /* 0x000fe40008000110 */
[----:B------:R-:W0:Y:S01]  /*1c20*/  F2F.F64.F32 R26, R49 ;  /* 0x00000031001a7310 */ /* 0x000e220000201800 */
[----:B--2---:R-:W-:-:S08]  /*1c30*/  DADD R24, R24, 1 ;  /* 0x3ff0000018187429 */ /* 0x004fd00000000000 */
[----:B0-----:R-:W-:Y:S01]  /*1c40*/  DFMA R24, R26, 0.5, R24 ;  /* 0x3fe000001a18782b */ /* 0x001fe20000000018 */
[----:B------:R0:W1:Y:S07]  /*1c50*/  F2F.F64.F32 R26, R36 ;  /* 0x00000024001a7310 */ /* 0x00006e0000201800 */
[----:B------:R-:W-:Y:S02]  /*1c60*/  DFMA R44, R22, -1.5, R24 ;  /* 0xbff80000162c782b */ /* 0x000fe40000000018 */
[----:B------:R-:W2:Y:S01]  /*1c70*/  F2F.F64.F32 R24, R46 ;  /* 0x0000002e00187310 */ /* 0x000ea20000201800 */
[----:B0-----:R-:W-:-:S05]  /*1c80*/  FMUL R36, R38, R38 ;  /* 0x0000002626247220 */ /* 0x001fca0000400000 */
[----:B------:R-:W-:Y:S02]  /*1c90*/  DMUL R44, R20, R44 ;  /* 0x0000002c142c7228 */ /* 0x000fe40000000000 */
[----:B-1----:R-:W-:-:S08]  /*1ca0*/  DADD R26, R26, 1 ;  /* 0x3ff000001a1a7429 */ /* 0x002fd00000000000 */
[----:B--2---:R-:W-:Y:S01]  /*1cb0*/  DFMA R24, R24, 0.5, R26 ;  /* 0x3fe000001818782b */ /* 0x004fe2000000001a */
[----:B------:R0:W1:Y:S07]  /*1cc0*/  F2F.F32.F64 R45, R44 ;  /* 0x0000002c002d7310 */ /* 0x00006e0000301000 */
[----:B------:R-:W-:Y:S01]  /*1cd0*/  DFMA R48, R22, -1.5, R24 ;  /* 0xbff800001630782b */ /* 0x000fe20000000018 */
[----:B------:R-:W2:Y:S01]  /*1ce0*/  F2F.F64.F32 R26, R38 ;  /* 0x00000026001a7310 */ /* 0x000ea20000201800 */
[----:B0-----:R-:W-:Y:S01]  /*1cf0*/  FFMA R44, -R15, UR4, R34 ;  /* 0x000000040f2c7c23 */ /* 0x001fe20008000122 */
[----:B------:R-:W-:-:S05]  /*1d00*/  MOV R34, R6 ;  /* 0x0000000600227202 */ /* 0x000fca0000000f00 */
[----:B------:R-:W-:Y:S01]  /*1d10*/  DMUL R48, R20, R48 ;  /* 0x0000003014307228 */ /* 0x000fe20000000000 */
[----:B------:R0:W3:Y:S01]  /*1d20*/  F2F.F64.F32 R24, R36 ;  /* 0x0000002400187310 */ /* 0x0000e20000201800 */
[----:B-1----:R-:W-:-:S04]  /*1d30*/  FADD R45, R40, -R45 ;  /* 0x8000002d282d7221 */ /* 0x002fc80000000000 */
[----:B------:R-:W-:Y:S01]  /*1d40*/  FFMA R45, -R45, UR4, R40 ;  /* 0x000000042d2d7c23 */ /* 0x000fe20008000128 */
[----:B--2---:R-:W-:Y:S02]  /*1d50*/  DADD R26, R26, 1 ;  /* 0x3ff000001a1a7429 */ /* 0x004fe40000000000 */
[----:B------:R-:W-:Y:S01]  /*1d60*/  F2F.F32.F64 R16, R48 ;  /* 0x0000003000107310 */ /* 0x000fe20000301000 */
[----:B0-----:R-:W-:Y:S02]  /*1d70*/  MOV R36, R10 ;  /* 0x0000000a00247202 */ /* 0x001fe40000000f00 */
[----:B------:R-:W-:-:S03]  /*1d80*/  MOV R10, R8 ;  /* 0x00000008000a7202 */ /* 0x000fc60000000f00 */
[----:B---3--:R-:W-:Y:S02]  /*1d90*/  DFMA R46, R24, 0.5, R26 ;  /* 0x3fe00000182e782b */ /* 0x008fe4000000001a */
[----:B------:R-:W0:Y:S06]  /*1da0*/  F2F.F64.F32 R26, R41 ;  /* 0x00000029001a7310 */ /* 0x000e2c0000201800 */
[----:B------:R-:W-:Y:S02]  /*1db0*/  DFMA R46, R22, -1.5, R46 ;  /* 0xbff80000162e782b */ /* 0x000fe4000000002e */
[----:B------:R-:W1:Y:S06]  /*1dc0*/  F2F.F64.F32 R24, R42 ;  /* 0x0000002a00187310 */ /* 0x000e6c0000201800 */
[----:B------:R-:W-:-:S02]  /*1dd0*/  DMUL R46, R20, R46 ;  /* 0x0000002e142e7228 */ /* 0x000fc40000000000 */
[----:B0-----:R-:W-:-:S08]  /*1de0*/  DADD R26, R26, 1 ;  /* 0x3ff000001a1a7429 */ /* 0x001fd00000000000 */
[----:B-1----:R-:W-:Y:S01]  /*1df0*/  DFMA R24, R24, 0.5, R26 ;  /* 0x3fe000001818782b */ /* 0x002fe2000000001a */
[----:B------:R-:W0:Y:S07]  /*1e00*/  F2F.F32.F64 R46, R46 ;  /* 0x0000002e002e7310 */ /* 0x000e2e0000301000 */
[----:B------:R-:W-:-:S08]  /*1e10*/  DFMA R24, R22, -1.5, R24 ;  /* 0xbff800001618782b */ /* 0x000fd00000000018 */
[----:B------:R-:W-:Y:S01]  /*1e20*/  DMUL R24, R20, R24 ;  /* 0x0000001814187228 */ /* 0x000fe20000000000 */
[----:B------:R-:W-:Y:S01]  /*1e30*/  FADD R21, R14, -R16 ;  /* 0x800000100e157221 */ /* 0x000fe20000000000 */
[----:B0-----:R-:W-:-:S03]  /*1e40*/  FADD R16, R13, -R46 ;  /* 0x8000002e0d107221 */ /* 0x001fc60000000000 */
[----:B------:R-:W-:Y:S01]  /*1e50*/  FFMA R40, -R21, UR4, R14 ;  /* 0x0000000415287c23 */ /* 0x000fe2000800010e */
[----:B------:R-:W-:Y:S01]  /*1e60*/  FFMA R16, -R16, UR4, R13 ;  /* 0x0000000410107c23 */ /* 0x000fe2000800010d */
[----:B------:R-:W-:-:S03]  /*1e70*/  MOV R14, R45 ;  /* 0x0000002d000e7202 */ /* 0x000fc60000000f00 */
[----:B------:R0:W1:Y:S01]  /*1e80*/  F2F.F32.F64 R25, R24 ;  /* 0x0000001800197310 */ /* 0x0000620000301000 */
[----:B------:R-:W-:Y:S02]  /*1e90*/  MOV R13, R43 ;  /* 0x0000002b000d7202 */ /* 0x000fe40000000f00 */
[----:B0-----:R-:W-:Y:S01]  /*1ea0*/  MOV R24, R11 ;  /* 0x0000000b00187202 */ /* 0x001fe20000000f00 */
[----:B-1----:R-:W-:-:S04]  /*1eb0*/  FADD R23, R12, -R25 ;  /* 0x800000190c177221 */ /* 0x002fc80000000000 */
[----:B------:R-:W-:Y:S01]  /*1ec0*/  FFMA R15, -R23, UR4, R12 ;  /* 0x00000004170f7c23 */ /* 0x000fe2000800010c */
[----:B------:R-:W-:-:S07]  /*1ed0*/  MOV R12, R17 ;  /* 0x00000011000c7202 */ /* 0x000fce0000000f00 */
.L_x_31:
[----:B------:R-:W-:Y:S05]  /*1ee0*/  BSYNC.RECONVERGENT B0 ;  /* 0x0000000000007941 */ /* 0x000fea0003800200 */
.L_x_30:
[----:B------:R-:W1:Y:S01]  /*1ef0*/  LDC.64 R20, c[0x0][0x380] ;  /* 0x0000e000ff147b82 */ /* 0x000e620000000a00 */
[----:B------:R-:W-:Y:S01]  /*1f00*/  IADD3 R8, PT, PT, R0, 0x1, RZ ;  /* 0x0000000100087810 */ /* 0x000fe20007ffe0ff */
[----:B------:R-:W2:Y:S01]  /*1f10*/  LDCU.64 UR4, c[0x0][0x380] ;  /* 0x00007000ff0477ac */ /* 0x000ea20008000a00 */
[----:B------:R-:W-:Y:S01]  /*1f20*/  IADD3 R23, PT, PT, R3, R2, RZ ;  /* 0x0000000203177210 */ /* 0x000fe20007ffe0ff */
[----:B------:R-:W-:Y:S01]  /*1f30*/  IMAD R3, R30, 0x5, R3 ;  /* 0x000000051e037824 */ /* 0x000fe200078e0203 */
[----:B------:R-:W-:Y:S01]  /*1f40*/  ISETP.NE.AND P1, PT, R8, UR11, PT ;  /* 0x0000000b08007c0c */ /* 0x000fe2000bf25270 */
[C---:B------:R-:W-:Y:S01]  /*1f50*/  IMAD R33, R30.reuse, 0x7, R33 ;  /* 0x000000071e217824 */ /* 0x040fe200078e0221 */
[C---:B------:R-:W-:Y:S01]  /*1f60*/  SHF.L.U32 R17, R30.reuse, 0x1, RZ ;  /* 0x000000011e117819 */ /* 0x040fe200000006ff */
[----:B------:R-:W-:Y:S01]  /*1f70*/  IMAD R37, R30, 0x9, R37 ;  /* 0x000000091e257824 */ /* 0x000fe200078e0225 */
[----:B------:R-:W-:Y:S02]  /*1f80*/  SEL R8, R8, RZ, P1 ;  /* 0x000000ff08087207 */ /* 0x000fe40000800000 */
[----:B------:R-:W-:-:S02]  /*1f90*/  ISETP.NE.AND P0, PT, R0, RZ, PT ;  /* 0x000000ff0000720c */ /* 0x000fc40003f05270 */
[----:B------:R-:W-:Y:S01]  /*1fa0*/  IADD3 R6, P2, PT, R17, R19, RZ ;  /* 0x0000001311067210 */ /* 0x000fe20007f5e0ff */
[CC--:B------:R-:W-:Y:S01]  /*1fb0*/  IMAD R19, R29.reuse, R8.reuse, R3 ;  /* 0x000000081d137224 */ /* 0x0c0fe200078e0203 */
[C---:B------:R-:W-:Y:S01]  /*1fc0*/  IADD3 R27, PT, PT, R30.reuse, R31, RZ ;  /* 0x0000001f1e1b7210 */ /* 0x040fe20007ffe0ff */
[CC--:B------:R-:W-:Y:S01]  /*1fd0*/  IMAD R47, R29.reuse, R8.reuse, R37 ;  /* 0x000000081d2f7224 */ /* 0x0c0fe200078e0225 */
[C---:B------:R-:W-:Y:S02]  /*1fe0*/  LEA R25, R30.reuse, R35, 0x3 ;  /* 0x000000231e197211 */ /* 0x040fe400078e18ff */
[C---:B------:R-:W-:Y:S01]  /*1ff0*/  IADD3 R31, PT, PT, R30.reuse, R3, RZ ;  /* 0x000000031e1f7210 */ /* 0x040fe20007ffe0ff */
[----:B------:R-:W-:Y:S01]  /*2000*/  IMAD R3, R30, 0xa, R39 ;  /* 0x0000000a1e037824 */ /* 0x000fe200078e0227 */
[----:B------:R-:W-:Y:S01]  /*2010*/  SEL R0, R0, UR11, P0 ;  /* 0x0000000b00007c07 */ /* 0x000fe20008000000 */
[----:B------:R-:W-:Y:S01]  /*2020*/  IMAD R39, R29, R8, R33 ;  /* 0x000000081d277224 */ /* 0x000fe200078e0221 */
[----:B------:R-:W-:Y:S01]  /*2030*/  LEA.HI.X.SX32 R17, R17, R28, 0x1, P2 ;  /* 0x0000001c11117211 */ /* 0x000fe200010f0eff */
[CC--:B------:R-:W-:Y:S01]  /*2040*/  IMAD R43, R29.reuse, R8.reuse, R25 ;  /* 0x000000081d2b7224 */ /* 0x0c0fe200078e0219 */
[----:B------:R-:W-:Y:S01]  /*2050*/  IADD3 R0, PT, PT, R0, -0x1, RZ ;  /* 0xffffffff00007810 */ /* 0x000fe20007ffe0ff */
[----:B------:R-:W-:Y:S01]  /*2060*/  IMAD R11, R29, R8, R3 ;  /* 0x000000081d0b7224 */ /* 0x000fe200078e0203 */
[C---:B------:R-:W-:Y:S01]  /*2070*/  LEA R8, R30.reuse, R37, 0x2 ;  /* 0x000000251e087211 */ /* 0x040fe200078e10ff */
[----:B-1----:R-:W-:Y:S01]  /*2080*/  IMAD.WIDE R22, R23, 0x4, R20 ;  /* 0x0000000417167825 */ /* 0x002fe200078e0214 */
[----:B------:R-:W-:-:S02]  /*2090*/  LEA R35, R30, R33, 0x2 ;  /* 0x000000211e237211 */ /* 0x000fc400078e10ff */
[----:B--2---:R-:W-:Y:S01]  /*20a0*/  LEA R2, P0, R6, UR4, 0x2 ;  /* 0x0000000406027c11 */ /* 0x004fe2000f8010ff */
[----:B------:R-:W-:Y:S01]  /*20b0*/  IMAD.WIDE R26, R27, 0x4, R20 ;  /* 0x000000041b1a7825 */ /* 0x000fe200078e0214 */
[C---:B------:R-:W-:Y:S01]  /*20c0*/  LEA R25, R30.reuse, R25, 0x2 ;  /* 0x000000191e197211 */ /* 0x040fe200078e10ff */
[----:B------:R1:W-:Y:S01]  /*20d0*/  STG.E desc[UR6][R22.64], R4 ;  /* 0x0000000416007986 */ /* 0x0003e2000c101906 */
[----:B------:R-:W-:Y:S01]  /*20e0*/  LEA R37, R30, R3, 0x2 ;  /* 0x000000031e257211 */ /* 0x000fe200078e10ff */
[CC--:B------:R-:W-:Y:S01]  /*20f0*/  IMAD R31, R29.reuse, R0.reuse, R31 ;  /* 0x000000001d1f7224 */ /* 0x0c0fe200078e021f */
[----:B------:R-:W-:Y:S01]  /*2100*/  LEA.HI.X R3, R6, UR5, R17, 0x2, P0 ;  /* 0x0000000506037c11 */ /* 0x000fe200080f1411 */
[CC--:B------:R-:W-:Y:S01]  /*2110*/  IMAD R35, R29.reuse, R0.reuse, R35 ;  /* 0x000000001d237224 */ /* 0x0c0fe200078e0223 */
[----:B------:R2:W-:Y:S01]  /*2120*/  STG.E desc[UR6][R26.64], R10 ;  /* 0x0000000a1a007986 */ /* 0x0005e2000c101906 */
[CC--:B------:R-:W-:Y:S02]  /*2130*/  IMAD R25, R29.reuse, R0.reuse, R25 ;  /* 0x000000001d197224 */ /* 0x0c0fe400078e0219 */
[CC--:B------:R-:W-:Y:S01]  /*2140*/  IMAD R17, R29.reuse, R0.reuse, R8 ;  /* 0x000000001d117224 */ /* 0x0c0fe200078e0208 */
[----:B------:R3:W-:Y:S01]  /*2150*/  STG.E desc[UR6][R2.64+-0x4], R5 ;  /* 0xfffffc0502007986 */ /* 0x0007e2000c101906 */
[----:B------:R-:W-:-:S02]  /*2160*/  IMAD R37, R29, R0, R37 ;  /* 0x000000001d257224 */ /* 0x000fc400078e0225 */
[----:B------:R-:W-:-:S04]  /*2170*/  IMAD.WIDE R32, R32, 0x4, R20 ;  /* 0x0000000420207825 */ /* 0x000fc800078e0214 */
[--C-:B------:R-:W-:Y:S01]  /*2180*/  IMAD.WIDE R28, R19, 0x4, R20.reuse ;  /* 0x00000004131c7825 */ /* 0x100fe200078e0214 */
[----:B------:R-:W-:Y:S03]  /*2190*/  STG.E desc[UR6][R32.64], R36 ;  /* 0x0000002420007986 */ /* 0x000fe6000c101906 */
[----:B------:R-:W-:-:S04]  /*21a0*/  IMAD.WIDE R18, R18, 0x4, R20 ;  /* 0x0000000412127825 */ /* 0x000fc800078e0214 */
[--C-:B------:R-:W-:Y:S01]  /*21b0*/  IMAD.WIDE R30, R31, 0x4, R20.reuse ;  /* 0x000000041f1e7825 */ /* 0x100fe200078e0214 */
[----:B------:R-:W-:Y:S03]  /*21c0*/  STG.E desc[UR6][R18.64], R7 ;  /* 0x0000000712007986 */ /* 0x000fe6000c101906 */
[--C-:B------:R-:W-:Y:S01]  /*21d0*/  IMAD.WIDE R38, R39, 0x4, R20.reuse ;  /* 0x0000000427267825 */ /* 0x100fe200078e0214 */
[----:B------:R-:W-:Y:S03]  /*21e0*/  STG.E desc[UR6][R28.64], R24 ;  /* 0x000000181c007986 */ /* 0x000fe6000c101906 */
[--C-:B------:R-:W-:Y:S01]  /*21f0*/  IMAD.WIDE R42, R43, 0x4, R20.reuse ;  /* 0x000000042b2a7825 */ /* 0x100fe200078e0214 */
[----:B------:R-:W-:Y:S03]  /*2200*/  STG.E desc[UR6][R30.64], R9 ;  /* 0x000000091e007986 */ /* 0x000fe6000c101906 */
[--C-:B------:R-:W-:Y:S01]  /*2210*/  IMAD.WIDE R46, R47, 0x4, R20.reuse ;  /* 0x000000042f2e7825 */ /* 0x100fe200078e0214 */
[----:B0-----:R-:W-:Y:S03]  /*2220*/  STG.E desc[UR6][R38.64], R12 ;  /* 0x0000000c26007986 */ /* 0x001fe6000c101906 */
[--C-:B------:R-:W-:Y:S01]  /*2230*/  IMAD.WIDE R48, R11, 0x4, R20.reuse ;  /* 0x000000040b307825 */ /* 0x100fe200078e0214 */
[----:B------:R-:W-:Y:S03]  /*2240*/  STG.E desc[UR6][R42.64], R13 ;  /* 0x0000000d2a007986 */ /* 0x000fe6000c101906 */
[--C-:B-1----:R-:W-:Y:S01]  /*2250*/  IMAD.WIDE R22, R35, 0x4, R20.reuse ;  /* 0x0000000423167825 */ /* 0x102fe200078e0214 */
[----:B------:R-:W-:Y:S03]  /*2260*/  STG.E desc[UR6][R46.64], R14 ;  /* 0x0000000e2e007986 */ /* 0x000fe6000c101906 */
[--C-:B--2---:R-:W-:Y:S01]  /*2270*/  IMAD.WIDE R10, R25, 0x4, R20.reuse ;  /* 0x00000004190a7825 */ /* 0x104fe200078e0214 */
[----:B------:R-:W-:Y:S03]  /*2280*/  STG.E desc[UR6][R48.64], R34 ;  /* 0x0000002230007986 */ /* 0x000fe6000c101906 */
[--C-:B---3--:R-:W-:Y:S01]  /*2290*/  IMAD.WIDE R2, R17, 0x4, R20.reuse ;  /* 0x0000000411027825 */ /* 0x108fe200078e0214 */
[----:B------:R-:W-:Y:S03]  /*22a0*/  STG.E desc[UR6][R22.64], R44 ;  /* 0x0000002c16007986 */ /* 0x000fe6000c101906 */
[----:B------:R-:W-:Y:S01]  /*22b0*/  IMAD.WIDE R20, R37, 0x4, R20 ;  /* 0x0000000425147825 */ /* 0x000fe200078e0214 */
[----:B------:R-:W-:Y:S04]  /*22c0*/  STG.E desc[UR6][R10.64], R40 ;  /* 0x000000280a007986 */ /* 0x000fe8000c101906 */
[----:B------:R-:W-:Y:S04]  /*22d0*/  STG.E desc[UR6][R2.64], R16 ;  /* 0x0000001002007986 */ /* 0x000fe8000c101906 */
[----:B------:R-:W-:Y:S01]  /*22e0*/  STG.E desc[UR6][R20.64], R15 ;  /* 0x0000000f14007986 */ /* 0x000fe2000c101906 */
[----:B------:R-:W-:Y:S05]  /*22f0*/  EXIT ;  /* 0x000000000000794d */ /* 0x000fea0003800000 */
        .weak           $__internal_1_$__cuda_sm3x_div_rn_noftz_f32_slowpath
        .type           $__internal_1_$__cuda_sm3x_div_rn_noftz_f32_slowpath,@function
        .size           $__internal_1_$__cuda_sm3x_div_rn_noftz_f32_slowpath,(.L_x_45 - $__internal_1_$__cuda_sm3x_div_rn_noftz_f32_slowpath)
$__internal_1_$__cuda_sm3x_div_rn_noftz_f32_slowpath:
        /* <DEDUP_REMOVED lines=18> */
[----:B------:R-:W-:Y:S02]  /*2420*/  FSETP.NEU.FTZ.AND P1, PT, |R8|, +INF , PT ;  /* 0x7f8000000800780b */ /* 0x000fe40003f3d200 */
        /* <DEDUP_REMOVED lines=16> */
.L_x_33:
[----:B------:R-:W-:Y:S01]  /*2530*/  LEA R22, R20, 0xc0800000, 0x17 ;  /* 0xc080000014167811 */ /* 0x000fe200078eb8ff */
[----:B------:R-:W-:Y:S03]  /*2540*/  BSSY.RECONVERGENT B2, `(.L_x_38) ;  /* 0x0000036000027945 */ /* 0x000fe60003800200 */
[----:B------:R-:W-:Y:S02]  /*2550*/  IADD3 R22, PT, PT, -R22, R21, RZ ;  /* 0x0000001516167210 */ /* 0x000fe40007ffe1ff */
[----:B------:R-:W-:Y:S02]  /*2560*/  IADD3 R21, PT, PT, R26, -0x7f, RZ ;  /* 0xffffff811a157810 */ /* 0x000fe40007ffe0ff */
[----:B------:R0:W1:Y:S01]  /*2570*/  MUFU.RCP R23, R22 ;  /* 0x0000001600177308 */ /* 0x0000620000001000 */
[----:B------:R-:W-:Y:S02]  /*2580*/  FADD.FTZ R27, -R22, -RZ ;  /* 0x800000ff161b7221 */ /* 0x000fe40000010100 */
[C---:B------:R-:W-:Y:S01]  /*2590*/  IMAD R8, R21.reuse, -0x800000, R8 ;  /* 0xff80000015087824 */ /* 0x040fe200078e0208 */
[----:B0-----:R-:W-:-:S04]  /*25a0*/  IADD3 R22, PT, PT, R21, 0x7f, -R20 ;  /* 0x0000007f15167810 */ /* 0x001fc80007ffe814 */
[----:B------:R-:W-:Y:S01]  /*25b0*/  IADD3 R19, PT, PT, R22, R19, RZ ;  /* 0x0000001316137210 */ /* 0x000fe20007ffe0ff */
[----:B-1----:R-:W-:-:S04]  /*25c0*/  FFMA R26, R23, R27, 1 ;  /* 0x3f800000171a7423 */ /* 0x002fc8000000001b */
        /* <DEDUP_REMOVED lines=20> */
[C---:B------:R-:W-:Y:S01]  /*2710*/  IADD3 R22, PT, PT, R27.reuse, 0x20, RZ ;  /* 0x000000201b167810 */ /* 0x040fe20007ffe0ff */
[CCC-:B------:R-:W-:Y:S01]  /*2720*/  FFMA.RM R20, R28.reuse, R26.reuse, R23.reuse ;  /* 0x0000001a1c147223 */ /* 0x1c0fe20000004017 */
[----:B------:R-:W-:Y:S02]  /*2730*/  ISETP.NE.AND P2, PT, R27, RZ, PT ;  /* 0x000000ff1b00720c */ /* 0x000fe40003f45270 */
[----:B------:R-:W-:Y:S01]  /*2740*/  LOP3.LUT R21, R19, 0x7fffff, RZ, 0xc0, !PT ;  /* 0x007fffff13157812 */ /* 0x000fe200078ec0ff */
[----:B------:R-:W-:Y:S01]  /*2750*/  FFMA.RP R19, R28, R26, R23 ;  /* 0x0000001a1c137223 */ /* 0x000fe20000008017 */
[----:B------:R-:W-:Y:S02]  /*2760*/  ISETP.NE.AND P1, PT, R27, RZ, PT ;  /* 0x000000ff1b00720c */ /* 0x000fe40003f25270 */
[----:B------:R-:W-:Y:S02]  /*2770*/  LOP3.LUT R21, R21, 0x800000, RZ, 0xfc, !PT ;  /* 0x0080000015157812 */ /* 0x000fe400078efcff */
[----:B------:R-:W-:-:S02]  /*2780*/  IADD3 R23, PT, PT, -R27, RZ, RZ ;  /* 0x000000ff1b177210 */ /* 0x000fc40007ffe1ff */
[----:B------:R-:W-:Y:S02]  /*2790*/  SHF.L.U32 R22, R21, R22, RZ ;  /* 0x0000001615167219 */ /* 0x000fe400000006ff */
[----:B------:R-:W-:Y:S02]  /*27a0*/  FSETP.NEU.FTZ.AND P0, PT, R19, R20, PT ;  /* 0x000000141300720b */ /* 0x000fe40003f1d000 */
[----:B------:R-:W-:Y:S02]  /*27b0*/  SEL R20, R23, RZ, P2 ;  /* 0x000000ff17147207 */ /* 0x000fe40001000000 */
[----:B------:R-:W-:Y:S02]  /*27c0*/  ISETP.NE.AND P1, PT, R22, RZ, P1 ;  /* 0x000000ff1600720c */ /* 0x000fe40000f25270 */
[----:B------:R-:W-:Y:S02]  /*27d0*/  SHF.R.U32.HI R20, RZ, R20, R21 ;  /* 0x00000014ff147219 */ /* 0x000fe40000011615 */
[----:B------:R-:W-:-:S02]  /*27e0*/  PLOP3.LUT P0, PT, P0, P1, PT, 0xf8, 0x8f ;  /* 0x00000000008f781c */ /* 0x000fc40000703f70 */
[----:B------:R-:W-:Y:S02]  /*27f0*/  SHF.R.U32.HI R22, RZ, 0x1, R20 ;  /* 0x00000001ff167819 */ /* 0x000fe40000011614 */
[----:B------:R-:W-:-:S04]  /*2800*/  SEL R19, RZ, 0x1, !P0 ;  /* 0x00000001ff137807 */ /* 0x000fc80004000000 */
[----:B------:R-:W-:-:S04]  /*2810*/  LOP3.LUT R19, R19, 0x1, R22, 0xf8, !PT ;  /* 0x0000000113137812 */ /* 0x000fc800078ef816 */
[----:B------:R-:W-:-:S04]  /*2820*/  LOP3.LUT R19, R19, R20, RZ, 0xc0, !PT ;  /* 0x0000001413137212 */ /* 0x000fc800078ec0ff */
[----:B------:R-:W-:-:S04]  /*2830*/  IADD3 R19, PT, PT, R22, R19, RZ ;  /* 0x0000001316137210 */ /* 0x000fc80007ffe0ff */
[----:B------:R-:W-:Y:S01]  /*2840*/  LOP3.LUT R8, R19, R8, RZ, 0xfc, !PT ;  /* 0x0000000813087212 */ /* 0x000fe200078efcff */
[----:B------:R-:W-:Y:S06]  /*2850*/  BRA `(.L_x_41) ;  /* 0x0000000000107947 */ /* 0x000fec0003800000 */
.L_x_40:
[----:B------:R-:W-:-:S04]  /*2860*/  LOP3.LUT R8, R8, 0x80000000, RZ, 0xc0, !PT ;  /* 0x8000000008087812 */ /* 0x000fc800078ec0ff */
[----:B------:R-:W-:Y:S01]  /*2870*/  LOP3.LUT R8, R8, 0x7f800000, RZ, 0xfc, !PT ;  /* 0x7f80000008087812 */ /* 0x000fe200078efcff */
[----:B------:R-:W-:Y:S06]  /*2880*/  BRA `(.L_x_41) ;  /* 0x0000000000047947 */ /* 0x000fec0003800000 */
.L_x_39:
[----:B------:R-:W-:-:S07]  /*2890*/  LEA R8, R19, R8, 0x17 ;  /* 0x0000000813087211 */ /* 0x000fce00078eb8ff */
.L_x_41:
[----:B------:R-:W-:Y:S05]  /*28a0*/  BSYNC.RECONVERGENT B2 ;  /* 0x0000000000027941 */ /* 0x000fea0003800200 */
.L_x_38:
[----:B------:R-:W-:Y:S05]  /*28b0*/  BRA `(.L_x_42) ;  /* 0x0000000000207947 */ /* 0x000fea0003800000 */
.L_x_37:
[----:B------:R-:W-:-:S04]  /*28c0*/  LOP3.LUT R8, R21, 0x80000000, R8, 0x48, !PT ;  /* 0x8000000015087812 */ /* 0x000fc800078e4808 */
[----:B------:R-:W-:Y:S01]  /*28d0*/  LOP3.LUT R8, R8, 0x7f800000, RZ, 0xfc, !PT ;  /* 0x7f80000008087812 */ /* 0x000fe200078efcff */
[----:B------:R-:W-:Y:S06]  /*28e0*/  BRA `(.L_x_42) ;  /* 0x0000000000147947 */ /* 0x000fec0003800000 */
.L_x_36:
[----:B------:R-:W-:Y:S01]  /*28f0*/  LOP3.LUT R8, R21, 0x80000000, R8, 0x48, !PT ;  /* 0x8000000015087812 */ /* 0x000fe200078e4808 */
[----:B------:R-:W-:Y:S06]  /*2900*/  BRA `(.L_x_42) ;  /* 0x00000000000c7947 */ /* 0x000fec0003800000 */
.L_x_35:
[----:B------:R-:W0:Y:S01]  /*2910*/  MUFU.RSQ R8, -QNAN ;  /* 0xffc0000000087908 */ /* 0x000e220000001400 */
[----:B------:R-:W-:Y:S05]  /*2920*/  BRA `(.L_x_42) ;  /* 0x0000000000047947 */ /* 0x000fea0003800000 */
.L_x_34:
[----:B------:R-:W-:-:S07]  /*2930*/  FADD.FTZ R8, R8, R6 ;  /* 0x0000000608087221 */ /* 0x000fce0000010000 */
.L_x_42:
[----:B------:R-:W-:Y:S05]  /*2940*/  BSYNC.RECONVERGENT B1 ;  /* 0x0000000000017941 */ /* 0x000fea0003800200 */
.L_x_32:
[----:B------:R-:W-:-:S04]  /*2950*/  HFMA2 R19, -RZ, RZ, 0, 0 ;  /* 0x00000000ff137431 */ /* 0x000fc800000001ff */
[----:B0-----:R-:W-:Y:S05]  /*2960*/  RET.REL.NODEC R18 `(_Z17ldc_D3Q15_LBGK_tsPfPKfPKiS3_ffiii) ;  /* 0xffffffd412a47950 */ /* 0x001fea0003c3ffff */
.L_x_43:
        /* <DEDUP_REMOVED lines=9> */
.L_x_45:


//--------------------- .nv.shared.reserved.0     --------------------------
	.section	.nv.shared.reserved.0,"aw",@nobits
	.weak		__nv_reservedSMEM_offset_0_alias
	.size		__nv_reservedSMEM_offset_0_alias, 0, 64
	.other		__nv_reservedSMEM_offset_0_alias,@"STO_CUDA_RESERVED_SHARED STV_DEFAULT"
__nv_reservedSMEM_offset_0_alias:
	.zero		0
	.zero		64


//--------------------- .nv.constant0._Z18ldc_D3Q15_LBGK_tsTPfPKfPKiS3_ffiii --------------------------
	.section	.nv.constant0._Z18ldc_D3Q15_LBGK_tsTPfPKfPKiS3_ffiii,"a",@progbits
	.sectionflags	@""
	.align	4
.nv.constant0._Z18ldc_D3Q15_LBGK_tsTPfPKfPKiS3_ffiii:
	.zero		948


//--------------------- .nv.constant0._Z17ldc_D3Q15_LBGK_tsPfPKfPKiS3_ffiii --------------------------
	.section	.nv.constant0._Z17ldc_D3Q15_LBGK_tsPfPKfPKiS3_ffiii,"a",@progbits
	.sectionflags	@""
	.align	4
.nv.constant0._Z17ldc_D3Q15_LBGK_tsPfPKfPKiS3_ffiii:
	.zero		948


//--------------------- SYMBOLS --------------------------

	.type		.nv.reservedSmem.offset0,@object
	.size		.nv.reservedSmem.offset0,0x4
